def gluon_wgmma(
    a_ptr,
    b_ptr,
    c_ptr,
    M,
    N,
    K,
    stride_am,
    stride_bk,
    stride_cm,
    BLOCK_M: gl.constexpr,
    BLOCK_N: gl.constexpr,
    BLOCK_K: gl.constexpr,
    DTYPE: gl.constexpr,
    A_LAYOUT: gl.constexpr,
    B_LAYOUT: gl.constexpr,
    C_LAYOUT: gl.constexpr,
    B_SHAPE: gl.constexpr,
    TRANS_B: gl.constexpr,
    NUM_BUFFERS: gl.constexpr,
    NUM_WARPS: gl.constexpr,
):
    a_desc = tma.make_tensor_descriptor(
        a_ptr, [M, K], [stride_am, 1], [BLOCK_M, BLOCK_K], A_LAYOUT
    )
    b_desc = tma.make_tensor_descriptor(
        b_ptr,
        [N, K] if TRANS_B else [K, N],
        [stride_bk, 1],
        B_SHAPE,
        B_LAYOUT,
    )
    c_desc = tma.make_tensor_descriptor(
        c_ptr, [M, N], [stride_cm, 1], [BLOCK_M, BLOCK_N], C_LAYOUT
    )

    a_bufs = gl.allocate_shared_memory(
        DTYPE, [NUM_BUFFERS, BLOCK_M, BLOCK_K], A_LAYOUT
    )
    b_bufs = gl.allocate_shared_memory(DTYPE, [NUM_BUFFERS] + B_SHAPE, B_LAYOUT)

    pid_m = gl.program_id(0)
    pid_n = gl.program_id(1)
    off_m = pid_m * BLOCK_M
    off_n = pid_n * BLOCK_N

    mma_layout: gl.constexpr = pick_wgmma_layout(DTYPE, BLOCK_M, BLOCK_N, NUM_WARPS)
    acc = warpgroup_mma_init(
        gl.zeros((BLOCK_M, BLOCK_N), dtype=gl.float32, layout=mma_layout)
    )

    bars = gl.allocate_shared_memory(
        gl.int64, [NUM_BUFFERS, 1], mbarrier.MBarrierLayout()
    )
    for i in gl.static_range(NUM_BUFFERS):
        mbarrier.init(bars.index(i), count=1)
    idx = 0
    phase = 0

    for k in range(0, K, BLOCK_K):
        a = a_bufs.index(idx)
        b = b_bufs.index(idx)
        bar = bars.index(idx)
        mbarrier.expect(bar, a_desc.block_type.nbytes + b_desc.block_type.nbytes)
        tma.async_copy_global_to_shared(a_desc, [off_m, k], bar, a)
        tma.async_copy_global_to_shared(
            b_desc, [off_n, k] if TRANS_B else [k, off_n], bar, b
        )
        mbarrier.wait(bar, phase=phase)

        if TRANS_B:
            b = b.permute((1, 0))
        acc = warpgroup_mma_wait(num_outstanding=0, deps=(acc,))
        acc = warpgroup_mma(a, b, acc, is_async=True)

        idx += 1
        if idx == NUM_BUFFERS:
            idx = 0
            phase ^= 1

    acc = warpgroup_mma_wait(num_outstanding=0, deps=(acc,))
    for i in gl.static_range(NUM_BUFFERS):
        mbarrier.invalidate(bars.index(i))

    c_smem = gl.allocate_shared_memory(DTYPE, [BLOCK_M, BLOCK_N], C_LAYOUT)
    c_smem.store(acc.to(DTYPE))
    fence_async_shared()
    tma.async_copy_shared_to_global(c_desc, [off_m, off_n], c_smem)
    tma.store_wait(pendings=0)

# config = {"BLOCK_K": 32, "BLOCK_M": 64, "BLOCK_N": 64, "arch": "sm_90", "dtype": "fp16", "num_buffers": 1, "num_warps": 8, "trans_b": 1}
# arch = sm_90


// ===== COMPILED SASS (sm_90a) =====

	.target	sm_90a

	.elftype	@"ET_EXEC"


//--------------------- .note.nv.tkinfo           --------------------------
	.section	.note.nv.tkinfo,"",@"SHT_NOTE"
	.sectionflags	@"SHF_NOTE_NV_TKINFO"
	.tkinfo
        /*0018*/ 	.word	0x00000002
        /*0030*/ 	.string	""
        /*0030*/ 	.string	"ptxas"
        /*0030*/ 	.string	"Cuda compilation tools, release 13.0, V13.0.88"
        /*0030*/ 	.string	"Build cuda_13.0.r13.0/compiler.36424714_0"
        /*0030*/ 	.string	"-v  -suppress-debug-info  -lineinfo  -arch sm_90a "



//--------------------- .note.nv.cuinfo           --------------------------
	.section	.note.nv.cuinfo,"",@"SHT_NOTE"
	.sectionflags	@"SHF_NOTE_NV_CUINFO"
        /*0018*/ 	.short	0x0002
        /*001a*/ 	.short	0x005a
        /*001c*/ 	.short	0x0082
	.zero		2


//--------------------- .nv.info                  --------------------------
	.section	.nv.info,"",@"SHT_CUDA_INFO"
	.align	4


	//----- nvinfo : EIATTR_REGCOUNT
	.align		4
        /*0000*/ 	.byte	0x04, 0x2f
        /*0002*/ 	.short	(.L_1 - .L_0)
	.align		4
.L_0:
        /*0004*/ 	.word	index@(gluon_wgmma)
        /*0008*/ 	.word	0x0000002a


	//----- nvinfo : EIATTR_FRAME_SIZE
	.align		4
.L_1:
        /*000c*/ 	.byte	0x04, 0x11
        /*000e*/ 	.short	(.L_3 - .L_2)
	.align		4
.L_2:
        /*0010*/ 	.word	index@(gluon_wgmma)
        /*0014*/ 	.word	0x00000000


	//----- nvinfo : EIATTR_MIN_STACK_SIZE
	.align		4
.L_3:
        /*0018*/ 	.byte	0x04, 0x12
        /*001a*/ 	.short	(.L_5 - .L_4)
	.align		4
.L_4:
        /*001c*/ 	.word	index@(gluon_wgmma)
        /*0020*/ 	.word	0x00000000
.L_5:


//--------------------- .nv.compat                --------------------------
	.section	.nv.compat,"",@"SHT_CUDA_COMPAT_INFO"
	.align	4
        /*0000*/ 	.byte	0x02, 0x09, 0x01, 0x00, 0x02, 0x02, 0x04, 0x00, 0x02, 0x05, 0x05, 0x00, 0x03, 0x07, 0x01, 0x01
        /*0010*/ 	.byte	0x02, 0x03, 0x03, 0x00, 0x02, 0x06, 0x01, 0x00, 0x04, 0x0b, 0x08, 0x00, 0x00, 0x00, 0x00, 0x00
        /*0020*/ 	.byte	0x00, 0x00, 0x00, 0x00


//--------------------- .nv.info.gluon_wgmma      --------------------------
	.section	.nv.info.gluon_wgmma,"",@"SHT_CUDA_INFO"
	.sectionflags	@""
	.align	4


	//----- nvinfo : EIATTR_CUDA_API_VERSION
	.align		4
        /*0000*/ 	.byte	0x04, 0x37
        /*0002*/ 	.short	(.L_7 - .L_6)
.L_6:
        /*0004*/ 	.word	0x00000082


	//----- nvinfo : EIATTR_KPARAM_INFO
	.align		4
.L_7:
        /*0008*/ 	.byte	0x04, 0x17
        /*000a*/ 	.short	(.L_9 - .L_8)
.L_8:
        /*000c*/ 	.word	0x00000000
        /*0010*/ 	.short	0x000a
        /*0012*/ 	.short	0x0048
        /*0014*/ 	.byte	0x00, 0xf4, 0x21, 0x00


	//----- nvinfo : EIATTR_KPARAM_INFO
	.align		4
.L_9:
        /*0018*/ 	.byte	0x04, 0x17
        /*001a*/ 	.short	(.L_11 - .L_10)
.L_10:
        /*001c*/ 	.word	0x00000000
        /*0020*/ 	.short	0x0009
        /*0022*/ 	.short	0x0040
        /*0024*/ 	.byte	0x00, 0xf4, 0x21, 0x00


	//----- nvinfo : EIATTR_KPARAM_INFO
	.align		4
.L_11:
        /*0028*/ 	.byte	0x04, 0x17
        /*002a*/ 	.short	(.L_13 - .L_12)
.L_12:
        /*002c*/ 	.word	0x00000000
        /*0030*/ 	.short	0x0008
        /*0032*/ 	.short	0x0038
        /*0034*/ 	.byte	0x00, 0xf0, 0x21, 0x00


	//----- nvinfo : EIATTR_KPARAM_INFO
	.align		4
.L_13:
        /*0038*/ 	.byte	0x04, 0x17
        /*003a*/ 	.short	(.L_15 - .L_14)
.L_14:
        /*003c*/ 	.word	0x00000000
        /*0040*/ 	.short	0x0007
        /*0042*/ 	.short	0x0030
        /*0044*/ 	.byte	0x00, 0xf0, 0x21, 0x00


	//----- nvinfo : EIATTR_KPARAM_INFO
	.align		4
.L_15:
        /*0048*/ 	.byte	0x04, 0x17
        /*004a*/ 	.short	(.L_17 - .L_16)
.L_16:
        /*004c*/ 	.word	0x00000000
        /*0050*/ 	.short	0x0006
        /*0052*/ 	.short	0x0028
        /*0054*/ 	.byte	0x00, 0xf0, 0x21, 0x00


	//----- nvinfo : EIATTR_KPARAM_INFO
	.align		4
.L_17:
        /*0058*/ 	.byte	0x04, 0x17
        /*005a*/ 	.short	(.L_19 - .L_18)
.L_18:
        /*005c*/ 	.word	0x00000000
        /*0060*/ 	.short	0x0005
        /*0062*/ 	.short	0x0020
        /*0064*/ 	.byte	0x00, 0xf0, 0x11, 0x00


	//----- nvinfo : EIATTR_KPARAM_INFO
	.align		4
.L_19:
        /*0068*/ 	.byte	0x04, 0x17
        /*006a*/ 	.short	(.L_21 - .L_20)
.L_20:
        /*006c*/ 	.word	0x00000000
        /*0070*/ 	.short	0x0004
        /*0072*/ 	.short	0x001c
        /*0074*/ 	.byte	0x00, 0xf0, 0x11, 0x00


	//----- nvinfo : EIATTR_KPARAM_INFO
	.align		4
.L_21:
        /*0078*/ 	.byte	0x04, 0x17
        /*007a*/ 	.short	(.L_23 - .L_22)
.L_22:
        /*007c*/ 	.word	0x00000000
        /*0080*/ 	.short	0x0003
        /*0082*/ 	.short	0x0018
        /*0084*/ 	.byte	0x00, 0xf0, 0x11, 0x00


	//----- nvinfo : EIATTR_KPARAM_INFO
	.align		4
.L_23:
        /*0088*/ 	.byte	0x04, 0x17
        /*008a*/ 	.short	(.L_25 - .L_24)
.L_24:
        /*008c*/ 	.word	0x00000000
        /*0090*/ 	.short	0x0002
        /*0092*/ 	.short	0x0010
        /*0094*/ 	.byte	0x00, 0xf4, 0x21, 0x00


	//----- nvinfo : EIATTR_KPARAM_INFO
	.align		4
.L_25:
        /*0098*/ 	.byte	0x04, 0x17
        /*009a*/ 	.short	(.L_27 - .L_26)
.L_26:
        /*009c*/ 	.word	0x00000000
        /*00a0*/ 	.short	0x0001
        /*00a2*/ 	.short	0x0008
        /*00a4*/ 	.byte	0x00, 0xf4, 0x21, 0x00


	//----- nvinfo : EIATTR_KPARAM_INFO
	.align		4
.L_27:
        /*00a8*/ 	.byte	0x04, 0x17
        /*00aa*/ 	.short	(.L_29 - .L_28)
.L_28:
        /*00ac*/ 	.word	0x00000000
        /*00b0*/ 	.short	0x0000
        /*00b2*/ 	.short	0x0000
        /*00b4*/ 	.byte	0x00, 0xf4, 0x21, 0x00


	//----- nvinfo : EIATTR_SPARSE_MMA_MASK
	.align		4
.L_29:
        /*00b8*/ 	.byte	0x03, 0x50
        /*00ba*/ 	.short	0x0000


	//----- nvinfo : EIATTR_MAXREG_COUNT
	.align		4
        /*00bc*/ 	.byte	0x03, 0x1b
        /*00be*/ 	.short	0x00ff


	//----- nvinfo : EIATTR_NUM_BARRIERS
	.align		4
        /*00c0*/ 	.byte	0x02, 0x4c
        /*00c2*/ 	.byte	0x01
	.zero		1


	//----- nvinfo : EIATTR_MERCURY_ISA_VERSION
	.align		4
        /*00c4*/ 	.byte	0x03, 0x5f
        /*00c6*/ 	.short	0x0101


	//----- nvinfo : EIATTR_INT_WARP_WIDE_INSTR_OFFSETS
	.align		4
        /*00c8*/ 	.byte	0x04, 0x31
        /*00ca*/ 	.short	(.L_31 - .L_30)


	//   ....[0]....
.L_30:
        /*00cc*/ 	.word	0x00001350


	//   ....[1]....
        /*00d0*/ 	.word	0x000013e0


	//   ....[2]....
        /*00d4*/ 	.word	0x000015d0


	//   ....[3]....
        /*00d8*/ 	.word	0x000015e0


	//   ....[4]....
        /*00dc*/ 	.word	0x000015f0


	//   ....[5]....
        /*00e0*/ 	.word	0x00001690


	//   ....[6]....
        /*00e4*/ 	.word	0x00001ad0


	//   ....[7]....
        /*00e8*/ 	.word	0x00001ae0


	//----- nvinfo : EIATTR_COOP_GROUP_MASK_REGIDS
	.align		4
.L_31:
        /*00ec*/ 	.byte	0x04, 0x29
        /*00ee*/ 	.short	(.L_33 - .L_32)


	//   ....[0]....
.L_32:
        /*00f0*/ 	.word	0xffffffff


	//   ....[1]....
        /*00f4*/ 	.word	0xffffffff


	//   ....[2]....
        /*00f8*/ 	.word	0xffffffff


	//----- nvinfo : EIATTR_COOP_GROUP_INSTR_OFFSETS
	.align		4
.L_33:
        /*00fc*/ 	.byte	0x04, 0x28
        /*00fe*/ 	.short	(.L_35 - .L_34)


	//   ....[0]....
.L_34:
        /*0100*/ 	.word	0x00000150


	//   ....[1]....
        /*0104*/ 	.word	0x00000720


	//   ....[2]....
        /*0108*/ 	.word	0x00000d30


	//----- nvinfo : EIATTR_MBARRIER_INSTR_OFFSETS
	.align		4
.L_35:
        /*010c*/ 	.byte	0x04, 0x39
        /*010e*/ 	.short	(.L_37 - .L_36)


	//   ....[0]....
.L_36:
        /*0110*/ 	.word	0x00001420
        /*0114*/ 	.word	0x000000ff
        /*0118*/ 	.word	0x00002000
        /*011c*/ 	.short	0x0100
        /*011e*/ 	.byte	0x08
	.zero		1


	//   ....[1]....
        /*0120*/ 	.word	0x00001730
        /*0124*/ 	.word	0x000000ff
        /*0128*/ 	.word	0x00002000
        /*012c*/ 	.short	0x010a
        /*012e*/ 	.byte	0x08
	.zero		1


	//   ....[2]....
        /*0130*/ 	.word	0x00001a50
        /*0134*/ 	.word	0x000000ff
        /*0138*/ 	.word	0x00002000
        /*013c*/ 	.short	0x0108
        /*013e*/ 	.byte	0x08
	.zero		1


	//   ....[3]....
        /*0140*/ 	.word	0x00001b70
        /*0144*/ 	.word	0x000000ff
        /*0148*/ 	.word	0x00002000
        /*014c*/ 	.short	0x010a
        /*014e*/ 	.byte	0x08
	.zero		1


	//----- nvinfo : EIATTR_NUM_MBARRIERS
	.align		4
.L_37:
        /*0150*/ 	.byte	0x03, 0x38
        /*0152*/ 	.short	0x0001


	//----- nvinfo : EIATTR_EXIT_INSTR_OFFSETS
	.align		4
        /*0154*/ 	.byte	0x04, 0x1c
        /*0156*/ 	.short	(.L_39 - .L_38)


	//   ....[0]....
.L_38:
        /*0158*/ 	.word	0x00001b60


	//----- nvinfo : EIATTR_REQNTID
	.align		4
.L_39:
        /*015c*/ 	.byte	0x04, 0x10
        /*015e*/ 	.short	(.L_41 - .L_40)
.L_40:
        /*0160*/ 	.word	0x00000100
        /*0164*/ 	.word	0x00000001
        /*0168*/ 	.word	0x00000001


	//----- nvinfo : EIATTR_CRS_STACK_SIZE
	.align		4
.L_41:
        /*016c*/ 	.byte	0x04, 0x1e
        /*016e*/ 	.short	(.L_43 - .L_42)
.L_42:
        /*0170*/ 	.word	0x00000000


	//----- nvinfo : EIATTR_CBANK_PARAM_SIZE
	.align		4
.L_43:
        /*0174*/ 	.byte	0x03, 0x19
        /*0176*/ 	.short	0x0050


	//----- nvinfo : EIATTR_PARAM_CBANK
	.align		4
        /*0178*/ 	.byte	0x04, 0x0a
        /*017a*/ 	.short	(.L_45 - .L_44)
	.align		4
.L_44:
        /*017c*/ 	.word	index@(.nv.constant0.gluon_wgmma)
        /*0180*/ 	.short	0x0210
        /*0182*/ 	.short	0x0050


	//----- nvinfo : EIATTR_SW_WAR
	.align		4
.L_45:
        /*0184*/ 	.byte	0x04, 0x36
        /*0186*/ 	.short	(.L_47 - .L_46)
.L_46:
        /*0188*/ 	.word	0x00000008
.L_47:


//--------------------- .nv.callgraph             --------------------------
	.section	.nv.callgraph,"",@"SHT_CUDA_CALLGRAPH"
	.align	4
	.sectionentsize	8
	.align		4
        /*0000*/ 	.word	0x00000000
	.align		4
        /*0004*/ 	.word	0xffffffff
	.align		4
        /*0008*/ 	.word	0x00000000
	.align		4
        /*000c*/ 	.word	0xfffffffe
	.align		4
        /*0010*/ 	.word	0x00000000
	.align		4
        /*0014*/ 	.word	0xfffffffd
	.align		4
        /*0018*/ 	.word	0x00000000
	.align		4
        /*001c*/ 	.word	0xfffffffc


//--------------------- .text.gluon_wgmma         --------------------------
	.section	.text.gluon_wgmma,"ax",@progbits
	.align	128
        .global         gluon_wgmma
        .type           gluon_wgmma,@function
        .size           gluon_wgmma,(.L_x_52 - gluon_wgmma)
        .other          gluon_wgmma,@"STO_CUDA_ENTRY STV_DEFAULT"
gluon_wgmma:
.text.gluon_wgmma:
[----:B------:R-:W-:Y:S01]  /*0000*/  LDC R1, c[0x0][0x28] ;  /* 0x00000a00ff017b82 */ /* 0x000fe20000000800 */
[----:B------:R-:W1:Y:S07]  /*0010*/  S2R R0, SR_TID.X ;  /* 0x0000000000007919 */ /* 0x000e6e0000002100 */
[----:B------:R-:W2:Y:S01]  /*0020*/  S2UR UR4, SR_CgaCtaId ;  /* 0x00000000000479c3 */ /* 0x000ea20000008800 */
[----:B------:R-:W-:Y:S01]  /*0030*/  UMOV UR8, 0x400 ;  /* 0x0000040000087882 */ /* 0x000fe20000000000 */
[----:B------:R-:W-:Y:S01]  /*0040*/  ULDC UR6, c[0x0][0xc] ;  /* 0x0000030000067ab9 */ /* 0x000fe20000000800 */
[----:B------:R-:W-:Y:S01]  /*0050*/  ULDC.64 UR16, c[0x0][0x250] ;  /* 0x0000940000107ab9 */ /* 0x000fe20000000a00 */
[----:B------:R-:W-:Y:S04]  /*0060*/  BSSY B0, `(.L_x_0) ;  /* 0x000001e000007945 */ /* 0x000fe80003800000 */
[----:B------:R-:W3:Y:S08]  /*0070*/  LDC R2, c[0x0][0x228] ;  /* 0x00008a00ff027b82 */ /* 0x000ef00000000800 */
[----:B------:R-:W4:Y:S08]  /*0080*/  LDC R8, c[0x0][0x230] ;  /* 0x00008c00ff087b82 */ /* 0x000f300000000800 */
[----:B------:R-:W-:Y:S01]  /*0090*/  S2UR UR22, SR_CTAID.Y ;  /* 0x00000000001679c3 */ /* 0x000fe20000002600 */
[----:B--2---:R-:W-:-:S03]  /*00a0*/  ULEA UR8, UR4, UR8, 0x18 ;  /* 0x0000000804087291 */ /* 0x004fc6000f8ec03f */
[----:B------:R-:W-:Y:S01]  /*00b0*/  ULDC UR4, c[0x0][0x10] ;  /* 0x0000040000047ab9 */ /* 0x000fe20000000800 */
[----:B-1----:R-:W-:-:S03]  /*00c0*/  LOP3.LUT R6, R0, 0xff, RZ, 0xc0, !PT ;  /* 0x000000ff00067812 */ /* 0x002fc600078ec0ff */
[----:B------:R-:W1:Y:S01]  /*00d0*/  S2UR UR5, SR_CTAID.Z ;  /* 0x00000000000579c3 */ /* 0x000e620000002700 */
[----:B---3--:R-:W-:Y:S01]  /*00e0*/  VIADD R2, R2, 0xffffffff ;  /* 0xffffffff02027836 */ /* 0x008fe20000000000 */
[C---:B------:R-:W-:Y:S02]  /*00f0*/  ISETP.GE.U32.AND P0, PT, R6.reuse, 0x20, PT ;  /* 0x000000200600780c */ /* 0x040fe40003f06070 */
[C---:B------:R-:W-:Y:S02]  /*0100*/  ISETP.NE.U32.AND P2, PT, R6.reuse, RZ, PT ;  /* 0x000000ff0600720c */ /* 0x040fe40003f45070 */
[----:B------:R-:W-:Y:S02]  /*0110*/  LEA R9, R6, UR8, 0x2 ;  /* 0x0000000806097c11 */ /* 0x000fe4000f8e10ff */
[----:B------:R-:W2:Y:S01]  /*0120*/  S2UR UR23, SR_CTAID.X ;  /* 0x00000000001779c3 */ /* 0x000ea20000002500 */
[----:B----4-:R-:W-:-:S06]  /*0130*/  VIADD R14, R8, 0xffffffff ;  /* 0xffffffff080e7836 */ /* 0x010fcc0000000000 */
[----:B------:R3:W-:Y:S01]  /*0140*/  @!P0 STS [R9], RZ ;  /* 0x000000ff09008388 */ /* 0x0007e20000000800 */
[----:B------:R-:W-:-:S03]  /*0150*/  NOP ;  /* 0x0000000000007918 */ /* 0x000fc60000000000 */
[----:B------:R3:W-:Y:S01]  /*0160*/  @!P2 STS [UR8+0x24], R2 ;  /* 0x00002402ff00a988 */ /* 0x0007e20008000808 */
[----:B-1----:R-:W-:-:S03]  /*0170*/  UIMAD UR4, UR5, UR4, UR22 ;  /* 0x00000004050472a4 */ /* 0x002fc6000f8e0216 */
[----:B------:R3:W-:Y:S01]  /*0180*/  @!P2 STS [UR8+0x20], R14 ;  /* 0x0000200eff00a988 */ /* 0x0007e20008000808 */
[----:B--2---:R-:W-:-:S04]  /*0190*/  UIMAD UR4, UR4, UR6, UR23 ;  /* 0x00000006040472a4 */ /* 0x004fc8000f8e0217 */
[----:B------:R-:W-:-:S04]  /*01a0*/  UIMAD UR6, UR4, 0x180, URZ ;  /* 0x00000180040678a4 */ /* 0x000fc8000f8e023f */
[----:B------:R-:W-:-:S04]  /*01b0*/  UIADD3 UR20, UP0, UR6, UR16, URZ ;  /* 0x0000001006147290 */ /* 0x000fc8000ff1e03f */
[----:B------:R-:W-:Y:S01]  /*01c0*/  ULEA.HI.X.SX32 UR21, UR6, UR17, 0x1, UP0 ;  /* 0x0000001106157291 */ /* 0x000fe200080f0e3f */
[----:B---3--:R-:W-:Y:S11]  /*01d0*/  @P2 BRA `(.L_x_1) ;  /* 0x0000000000182947 */ /* 0x008ff60003800000 */
[----:B------:R-:W1:Y:S01]  /*01e0*/  LDS R3, [UR8+0x8] ;  /* 0x00000808ff037984 */ /* 0x000e620008000800 */
[----:B------:R-:W2:Y:S01]  /*01f0*/  LDC.64 R10, c[0x0][0x210] ;  /* 0x00008400ff0a7b82 */ /* 0x000ea20000000a00 */
[----:B------:R-:W-:Y:S02]  /*0200*/  IMAD.MOV.U32 R4, RZ, RZ, 0x70 ;  /* 0x00000070ff047424 */ /* 0x000fe400078e00ff */
[----:B--2---:R2:W-:Y:S03]  /*0210*/  STS.64 [UR8], R10 ;  /* 0x0000000aff007988 */ /* 0x0045e60008000a08 */
[----:B-1----:R-:W-:-:S05]  /*0220*/  LOP3.LUT R3, R3, 0x10, R4, 0xd8, !PT ;  /* 0x0000001003037812 */ /* 0x002fca00078ed804 */
[----:B------:R2:W-:Y:S02]  /*0230*/  STS [UR8+0x8], R3 ;  /* 0x00000803ff007988 */ /* 0x0005e40008000808 */
.L_x_1:
[----:B------:R-:W-:Y:S05]  /*0240*/  BSYNC B0 ;  /* 0x0000000000007941 */ /* 0x000fea0003800000 */
.L_x_0:
[----:B------:R-:W-:Y:S04]  /*0250*/  BSSY B0, `(.L_x_2) ;  /* 0x000000a000007945 */ /* 0x000fe80003800000 */
[----:B------:R-:W-:Y:S05]  /*0260*/  @P2 BRA `(.L_x_3) ;  /* 0x0000000000202947 */ /* 0x000fea0003800000 */
[----:B--2---:R-:W1:Y:S01]  /*0270*/  LDS R3, [UR8+0x34] ;  /* 0x00003408ff037984 */ /* 0x004e620008000800 */
[----:B------:R-:W-:Y:S02]  /*0280*/  IMAD.MOV.U32 R4, RZ, RZ, 0x1f000000 ;  /* 0x1f000000ff047424 */ /* 0x000fe400078e00ff */
[----:B------:R-:W-:Y:S01]  /*0290*/  @!P2 IMAD.MOV.U32 R5, RZ, RZ, 0x3f ;  /* 0x0000003fff05a424 */ /* 0x000fe200078e00ff */
[----:B------:R-:W2:Y:S02]  /*02a0*/  @!P2 LDS R10, [UR8+0x38] ;  /* 0x00003808ff0aa984 */ /* 0x000ea40008000800 */
[----:B-1----:R-:W-:Y:S02]  /*02b0*/  LOP3.LUT R3, R3, 0xff000000, R4, 0xb8, !PT ;  /* 0xff00000003037812 */ /* 0x002fe400078eb804 */
[----:B--2---:R-:W-:-:S03]  /*02c0*/  @!P2 LOP3.LUT R4, R10, 0xff, R5, 0xb8, !PT ;  /* 0x000000ff0a04a812 */ /* 0x004fc600078eb805 */
[----:B------:R1:W-:Y:S04]  /*02d0*/  STS [UR8+0x34], R3 ;  /* 0x00003403ff007988 */ /* 0x0003e80008000808 */
[----:B------:R1:W-:Y:S02]  /*02e0*/  @!P2 STS [UR8+0x38], R4 ;  /* 0x00003804ff00a988 */ /* 0x0003e40008000808 */
.L_x_3:
[----:B------:R-:W-:Y:S05]  /*02f0*/  BSYNC B0 ;  /* 0x0000000000007941 */ /* 0x000fea0003800000 */
.L_x_2:
[----:B------:R-:W-:Y:S04]  /*0300*/  BSSY B0, `(.L_x_4) ;  /* 0x000000e000007945 */ /* 0x000fe80003800000 */
[----:B------:R-:W-:Y:S05]  /*0310*/  @P2 BRA `(.L_x_5) ;  /* 0x0000000000302947 */ /* 0x000fea0003800000 */
[----:B-1----:R-:W1:Y:S01]  /*0320*/  LDS R4, [UR8+0x34] ;  /* 0x00003408ff047984 */ /* 0x002e620008000800 */
[----:B------:R-:W3:Y:S03]  /*0330*/  LDC.64 R12, c[0x0][0x238] ;  /* 0x00008e00ff0c7b82 */ /* 0x000ee60000000a00 */
[----:B--2---:R-:W2:Y:S01]  /*0340*/  LDS R3, [UR8+0x1c] ;  /* 0x00001c08ff037984 */ /* 0x004ea20008000800 */
[C---:B---3--:R-:W-:Y:S01]  /*0350*/  SHF.L.U64.HI R10, R12.reuse, 0x1, R13 ;  /* 0x000000010c0a7819 */ /* 0x048fe2000001020d */
[----:B------:R-:W-:-:S03]  /*0360*/  IMAD.SHL.U32 R5, R12, 0x2, RZ ;  /* 0x000000020c057824 */ /* 0x000fc600078e00ff */
[--C-:B------:R-:W-:Y:S02]  /*0370*/  SHF.R.U32.HI R12, RZ, 0x4, R10.reuse ;  /* 0x00000004ff0c7819 */ /* 0x100fe4000001160a */
[----:B------:R-:W-:-:S05]  /*0380*/  SHF.R.U64 R5, R5, 0x4, R10 ;  /* 0x0000000405057819 */ /* 0x000fca000000120a */
[----:B------:R3:W-:Y:S01]  /*0390*/  STS [UR8+0xc], R5 ;  /* 0x00000c05ff007988 */ /* 0x0007e20008000808 */
[----:B-1----:R-:W-:Y:S02]  /*03a0*/  LOP3.LUT R4, R4, 0x7, RZ, 0xb8, !PT ;  /* 0x0000000704047812 */ /* 0x002fe400078eb8ff */
[----:B--2---:R-:W-:-:S03]  /*03b0*/  LOP3.LUT R3, R3, 0xf, R12, 0xb8, !PT ;  /* 0x0000000f03037812 */ /* 0x004fc600078eb80c */
[----:B------:R3:W-:Y:S04]  /*03c0*/  STS [UR8+0x34], R4 ;  /* 0x00003404ff007988 */ /* 0x0007e80008000808 */
[----:B------:R3:W-:Y:S02]  /*03d0*/  STS [UR8+0x1c], R3 ;  /* 0x00001c03ff007988 */ /* 0x0007e40008000808 */
.L_x_5:
[----:B------:R-:W-:Y:S05]  /*03e0*/  BSYNC B0 ;  /* 0x0000000000007941 */ /* 0x000fea0003800000 */
.L_x_4:
[----:B------:R-:W-:Y:S04]  /*03f0*/  BSSY B1, `(.L_x_6) ;  /* 0x000001b000017945 */ /* 0x000fe80003800000 */
[----:B------:R-:W-:Y:S01]  /*0400*/  BSSY B0, `(.L_x_7) ;  /* 0x0000016000007945 */ /* 0x000fe20003800000 */
[----:B------:R-:W-:-:S03]  /*0410*/  IMAD.MOV.U32 R7, RZ, RZ, RZ ;  /* 0x000000ffff077224 */ /* 0x000fc600078e00ff */
[----:B------:R-:W-:Y:S05]  /*0420*/  @P2 BRA `(.L_x_8) ;  /* 0x0000000000202947 */ /* 0x000fea0003800000 */
[----:B-123--:R-:W1:Y:S02]  /*0430*/  LDS R3, [UR8+0x34] ;  /* 0x00003408ff037984 */ /* 0x00ee640008000800 */
[----:B-1----:R-:W-:-:S05]  /*0440*/  LOP3.LUT R3, R3, 0x38, RZ, 0xb8, !PT ;  /* 0x0000003803037812 */ /* 0x002fca00078eb8ff */
[----:B------:R1:W-:Y:S01]  /*0450*/  STS [UR8+0x34], R3 ;  /* 0x00003403ff007988 */ /* 0x0003e20008000808 */
[----:B------:R-:W-:Y:S05]  /*0460*/  @P2 BRA `(.L_x_9) ;  /* 0x0000000000202947 */ /* 0x000fea0003800000 */
[----:B-1----:R-:W1:Y:S01]  /*0470*/  LDS R3, [UR8+0x8] ;  /* 0x00000808ff037984 */ /* 0x002e620008000800 */
[----:B------:R-:W-:-:S05]  /*0480*/  IMAD.MOV.U32 R4, RZ, RZ, 0x780 ;  /* 0x00000780ff047424 */ /* 0x000fca00078e00ff */
[----:B-1----:R-:W-:-:S05]  /*0490*/  LOP3.LUT R3, R3, 0x300, R4, 0xd8, !PT ;  /* 0x0000030003037812 */ /* 0x002fca00078ed804 */
[----:B------:R4:W-:Y:S02]  /*04a0*/  STS [UR8+0x8], R3 ;  /* 0x00000803ff007988 */ /* 0x0009e40008000808 */
.L_x_8:
[----:B------:R-:W-:Y:S05]  /*04b0*/  @P2 BRA `(.L_x_10) ;  /* 0x0000000000282947 */ /* 0x000fea0003800000 */
[----:B-1234-:R-:W1:Y:S02]  /*04c0*/  LDS R3, [UR8+0x8] ;  /* 0x00000808ff037984 */ /* 0x01ee640008000800 */
[----:B-1----:R-:W-:-:S05]  /*04d0*/  LOP3.LUT R3, R3, 0x1800, RZ, 0xb8, !PT ;  /* 0x0000180003037812 */ /* 0x002fca00078eb8ff */
[----:B------:R2:W-:Y:S02]  /*04e0*/  STS [UR8+0x8], R3 ;  /* 0x00000803ff007988 */ /* 0x0005e40008000808 */
.L_x_9:
[----:B------:R-:W-:Y:S05]  /*04f0*/  @P2 BREAK B0 ;  /* 0x0000000000002942 */ /* 0x000fea0003800000 */
[----:B------:R-:W-:Y:S05]  /*0500*/  @P2 BRA `(.L_x_11) ;  /* 0x0000000000242947 */ /* 0x000fea0003800000 */
[----:B------:R-:W3:Y:S01]  /*0510*/  LDS R4, [UR8+0x8] ;  /* 0x00000808ff047984 */ /* 0x000ee20008000800 */
[----:B-12---:R-:W-:-:S05]  /*0520*/  IMAD.MOV.U32 R3, RZ, RZ, 0x6000 ;  /* 0x00006000ff037424 */ /* 0x006fca00078e00ff */
[----:B---3--:R-:W-:-:S04]  /*0530*/  LOP3.LUT R3, R4, 0x4000, R3, 0xd8, !PT ;  /* 0x0000400004037812 */ /* 0x008fc800078ed803 */
[----:B------:R-:W-:-:S05]  /*0540*/  LOP3.LUT R3, R3, 0x400000, RZ, 0xb8, !PT ;  /* 0x0040000003037812 */ /* 0x000fca00078eb8ff */
[----:B------:R5:W-:Y:S02]  /*0550*/  STS [UR8+0x8], R3 ;  /* 0x00000803ff007988 */ /* 0x000be40008000808 */
.L_x_10:
[----:B------:R-:W-:Y:S05]  /*0560*/  BSYNC B0 ;  /* 0x0000000000007941 */ /* 0x000fea0003800000 */
.L_x_7:
[----:B-12345:R-:W1:Y:S02]  /*0570*/  @!P2 LDS R3, [UR8+0x8] ;  /* 0x00000808ff03a984 */ /* 0x03ee640008000800 */
[----:B-1----:R-:W-:-:S05]  /*0580*/  @!P2 LOP3.LUT R3, R3, 0x8000, RZ, 0xb8, !PT ;  /* 0x000080000303a812 */ /* 0x002fca00078eb8ff */
[----:B------:R3:W-:Y:S02]  /*0590*/  @!P2 STS [UR8+0x8], R3 ;  /* 0x00000803ff00a988 */ /* 0x0007e40008000808 */
.L_x_11:
[----:B------:R-:W-:Y:S05]  /*05a0*/  BSYNC B1 ;  /* 0x0000000000017941 */ /* 0x000fea0003800000 */
.L_x_6:
[----:B------:R-:W-:Y:S05]  /*05b0*/  WARPSYNC.ALL ;  /* 0x0000000000007948 */ /* 0x000fea0003800000 */
[----:B------:R-:W-:Y:S05]  /*05c0*/  @P0 BRA `(.L_x_12) ;  /* 0x0000000000300947 */ /* 0x000fea0003800000 */
[----:B-123--:R-:W1:Y:S01]  /*05d0*/  S2R R3, SR_LANEID ;  /* 0x0000000000037919 */ /* 0x00ee620000000000 */
[----:B------:R-:W-:Y:S05]  /*05e0*/  WARPSYNC.ALL ;  /* 0x0000000000007948 */ /* 0x000fea0003800000 */
[----:B-1----:R-:W-:-:S05]  /*05f0*/  IMAD.SHL.U32 R3, R3, 0x4, RZ ;  /* 0x0000000403037824 */ /* 0x002fca00078e00ff */
[----:B------:R-:W1:Y:S01]  /*0600*/  LDS R11, [R3+UR8] ;  /* 0x00000008030b7984 */ /* 0x000e620008000800 */
[----:B------:R-:W-:Y:S01]  /*0610*/  IADD3 R4, P1, R3, UR20, RZ ;  /* 0x0000001403047c10 */ /* 0x000fe2000ff3e0ff */
[----:B------:R-:W-:-:S04]  /*0620*/  UMOV UR4, UR20 ;  /* 0x0000001400047c82 */ /* 0x000fc80008000000 */
[----:B------:R-:W-:Y:S01]  /*0630*/  IMAD.X R5, RZ, RZ, UR21, P1 ;  /* 0x00000015ff057e24 */ /* 0x000fe200088e06ff */
[----:B------:R-:W-:-:S04]  /*0640*/  UMOV UR5, UR21 ;  /* 0x0000001500057c82 */ /* 0x000fc80008000000 */
[----:B-1----:R4:W5:Y:S01]  /*0650*/  ATOMG.E.EXCH.STRONG.GPU PT, RZ, [R4], R11 ;  /* 0x0000000b04ff73a8 */ /* 0x00296200041ee100 */
[----:B------:R-:W-:-:S04]  /*0660*/  DEPBAR {5,4,3,2,1,0} ;  /* 0x0000003f0000791a */ /* 0x000fc80000000000 */
[----:B------:R4:W-:Y:S01]  /*0670*/  UTMACCTL.IV [UR4] ;  /* 0x00000000040079b9 */ /* 0x0009e20008000000 */
[----:B------:R-:W-:Y:S01]  /*0680*/  NOP ;  /* 0x0000000000007918 */ /* 0x000fe20000000000 */
.L_x_12:
[----:B------:R-:W-:Y:S05]  /*0690*/  @P0 BRA `(.L_x_13) ;  /* 0x00000000000c0947 */ /* 0x000fea0003800000 */
[----:B------:R0:W-:Y:S01]  /*06a0*/  UTMACMDFLUSH ;  /* 0x00000000000079b7 */ /* 0x0001e20000000000 */
[----:B------:R-:W-:Y:S05]  /*06b0*/  @P0 BRA `(.L_x_13) ;  /* 0x0000000000040947 */ /* 0x000fea0003800000 */
[----:B------:R-:W-:-:S04]  /*06c0*/  DEPBAR.LE SB0, 0x0 ;  /* 0x000080000000791a */ /* 0x000fc80000000000 */
.L_x_13:
[----:B------:R-:W-:Y:S05]  /*06d0*/  WARPSYNC.ALL ;  /* 0x0000000000007948 */ /* 0x000fea0003800000 */
[----:B-----5:R-:W-:Y:S06]  /*06e0*/  BAR.SYNC.DEFER_BLOCKING 0x0 ;  /* 0x0000000000007b1d */ /* 0x020fec0000010000 */
[----:B------:R-:W-:Y:S02]  /*06f0*/  BSSY B1, `(.L_x_14) ;  /* 0x000000b000017945 */ /* 0x000fe40003800000 */
[----:B------:R-:W-:Y:S06]  /*0700*/  BAR.SYNC.DEFER_BLOCKING 0x0 ;  /* 0x0000000000007b1d */ /* 0x000fec0000010000 */
[----:B------:R5:W-:Y:S01]  /*0710*/  @!P0 STS [R9], RZ ;  /* 0x000000ff09008388 */ /* 0x000be20000000800 */
[----:B------:R-:W-:Y:S01]  /*0720*/  NOP ;  /* 0x0000000000007918 */ /* 0x000fe20000000000 */
[----:B------:R-:W-:Y:S05]  /*0730*/  @P2 BRA `(.L_x_15) ;  /* 0x0000000000182947 */ /* 0x000fea0003800000 */
[----:B-123--:R-:W1:Y:S01]  /*0740*/  LDS R3, [UR8+0x8] ;  /* 0x00000808ff037984 */ /* 0x00ee620008000800 */
[----:B----4-:R-:W2:Y:S01]  /*0750*/  LDC.64 R10, c[0x0][0x218] ;  /* 0x00008600ff0a7b82 */ /* 0x010ea20000000a00 */
[----:B------:R-:W-:Y:S02]  /*0760*/  IMAD.MOV.U32 R4, RZ, RZ, 0x70 ;  /* 0x00000070ff047424 */ /* 0x000fe400078e00ff */
[----:B--2---:R2:W-:Y:S03]  /*0770*/  STS.64 [UR8], R10 ;  /* 0x0000000aff007988 */ /* 0x0045e60008000a08 */
[----:B-1----:R-:W-:-:S05]  /*0780*/  LOP3.LUT R3, R3, 0x10, R4, 0xd8, !PT ;  /* 0x0000001003037812 */ /* 0x002fca00078ed804 */
[----:B------:R2:W-:Y:S02]  /*0790*/  STS [UR8+0x8], R3 ;  /* 0x00000803ff007988 */ /* 0x0005e40008000808 */
.L_x_15:
[----:B----4-:R-:W-:Y:S05]  /*07a0*/  BSYNC B1 ;  /* 0x0000000000017941 */ /* 0x010fea0003800000 */
.L_x_14:
[----:B------:R-:W-:Y:S04]  /*07b0*/  BSSY B2, `(.L_x_16) ;  /* 0x000000f000027945 */ /* 0x000fe80003800000 */
[----:B------:R-:W-:Y:S04]  /*07c0*/  BSSY B1, `(.L_x_17) ;  /* 0x000000c000017945 */ /* 0x000fe80003800000 */
[----:B------:R-:W-:Y:S05]  /*07d0*/  @P2 BRA `(.L_x_18) ;  /* 0x0000000000282947 */ /* 0x000fea0003800000 */
[----:B-123--:R-:W1:Y:S01]  /*07e0*/  LDS R3, [UR8+0x34] ;  /* 0x00003408ff037984 */ /* 0x00ee620008000800 */
[----:B------:R-:W-:Y:S01]  /*07f0*/  IMAD.MOV.U32 R4, RZ, RZ, 0x1f000000 ;  /* 0x1f000000ff047424 */ /* 0x000fe200078e00ff */
[----:B------:R-:W-:Y:S05]  /*0800*/  @P2 BREAK B1 ;  /* 0x0000000000012942 */ /* 0x000fea0003800000 */
[----:B-1----:R-:W-:-:S05]  /*0810*/  LOP3.LUT R3, R3, 0xff000000, R4, 0xb8, !PT ;  /* 0xff00000003037812 */ /* 0x002fca00078eb804 */
[----:B------:R1:W-:Y:S01]  /*0820*/  STS [UR8+0x34], R3 ;  /* 0x00003403ff007988 */ /* 0x0003e20008000808 */
[----:B------:R-:W-:Y:S05]  /*0830*/  @P2 BRA `(.L_x_19) ;  /* 0x0000000000182947 */ /* 0x000fea0003800000 */
[----:B-1----:R-:W1:Y:S01]  /*0840*/  LDS R3, [UR8+0x38] ;  /* 0x00003808ff037984 */ /* 0x002e620008000800 */
[----:B------:R-:W-:-:S05]  /*0850*/  IMAD.MOV.U32 R4, RZ, RZ, 0x3f ;  /* 0x0000003fff047424 */ /* 0x000fca00078e00ff */
[----:B-1----:R-:W-:-:S05]  /*0860*/  LOP3.LUT R3, R3, 0xff, R4, 0xb8, !PT ;  /* 0x000000ff03037812 */ /* 0x002fca00078eb804 */
[----:B------:R4:W-:Y:S02]  /*0870*/  STS [UR8+0x38], R3 ;  /* 0x00003803ff007988 */ /* 0x0009e40008000808 */
.L_x_18:
[----:B------:R-:W-:Y:S05]  /*0880*/  BSYNC B1 ;  /* 0x0000000000017941 */ /* 0x000fea0003800000 */
.L_x_17:
[----:B------:R1:W-:Y:S02]  /*0890*/  @!P2 STS [UR8+0x20], R14 ;  /* 0x0000200eff00a988 */ /* 0x0003e40008000808 */
.L_x_19:
[----:B------:R-:W-:Y:S05]  /*08a0*/  BSYNC B2 ;  /* 0x0000000000027941 */ /* 0x000fea0003800000 */
.L_x_16:
[----:B------:R-:W-:Y:S05]  /*08b0*/  WARPSYNC.ALL ;  /* 0x0000000000007948 */ /* 0x000fea0003800000 */
[----:B-1234-:R-:W1:Y:S01]  /*08c0*/  LDC R3, c[0x0][0x22c] ;  /* 0x00008b00ff037b82 */ /* 0x01ee620000000800 */
[----:B------:R-:W-:Y:S01]  /*08d0*/  BSSY B2, `(.L_x_20) ;  /* 0x0000010000027945 */ /* 0x000fe20003800000 */
[----:B-1----:R-:W-:-:S05]  /*08e0*/  VIADD R3, R3, 0xffffffff ;  /* 0xffffffff03037836 */ /* 0x002fca0000000000 */
[----:B------:R1:W-:Y:S01]  /*08f0*/  @!P2 STS [UR8+0x24], R3 ;  /* 0x00002403ff00a988 */ /* 0x0003e20008000808 */
[----:B------:R-:W-:Y:S05]  /*0900*/  @P2 BRA `(.L_x_21) ;  /* 0x0000000000302947 */ /* 0x000fea0003800000 */
[----:B------:R-:W2:Y:S01]  /*0910*/  LDS R5, [UR8+0x34] ;  /* 0x00003408ff057984 */ /* 0x000ea20008000800 */
[----:B------:R-:W3:Y:S03]  /*0920*/  LDC.64 R10, c[0x0][0x240] ;  /* 0x00009000ff0a7b82 */ /* 0x000ee60000000a00 */
[----:B------:R-:W4:Y:S01]  /*0930*/  LDS R4, [UR8+0x1c] ;  /* 0x00001c08ff047984 */ /* 0x000f220008000800 */
[C---:B---3--:R-:W-:Y:S01]  /*0940*/  SHF.L.U64.HI R11, R10.reuse, 0x1, R11 ;  /* 0x000000010a0b7819 */ /* 0x048fe2000001020b */
[----:B------:R-:W-:-:S03]  /*0950*/  IMAD.SHL.U32 R10, R10, 0x2, RZ ;  /* 0x000000020a0a7824 */ /* 0x000fc600078e00ff */
[--C-:B------:R-:W-:Y:S02]  /*0960*/  SHF.R.U32.HI R13, RZ, 0x4, R11.reuse ;  /* 0x00000004ff0d7819 */ /* 0x100fe4000001160b */
[----:B------:R-:W-:-:S05]  /*0970*/  SHF.R.U64 R10, R10, 0x4, R11 ;  /* 0x000000040a0a7819 */ /* 0x000fca000000120b */
[----:B------:R3:W-:Y:S01]  /*0980*/  STS [UR8+0xc], R10 ;  /* 0x00000c0aff007988 */ /* 0x0007e20008000808 */
[----:B--2---:R-:W-:Y:S02]  /*0990*/  LOP3.LUT R5, R5, 0x7, RZ, 0xb8, !PT ;  /* 0x0000000705057812 */ /* 0x004fe400078eb8ff */
[----:B----4-:R-:W-:-:S03]  /*09a0*/  LOP3.LUT R4, R4, 0xf, R13, 0xb8, !PT ;  /* 0x0000000f04047812 */ /* 0x010fc600078eb80d */
[----:B------:R3:W-:Y:S04]  /*09b0*/  STS [UR8+0x34], R5 ;  /* 0x00003405ff007988 */ /* 0x0007e80008000808 */
[----:B------:R3:W-:Y:S02]  /*09c0*/  STS [UR8+0x1c], R4 ;  /* 0x00001c04ff007988 */ /* 0x0007e40008000808 */
.L_x_21:
[----:B------:R-:W-:Y:S05]  /*09d0*/  BSYNC B2 ;  /* 0x0000000000027941 */ /* 0x000fea0003800000 */
.L_x_20:
[----:B------:R-:W-:Y:S04]  /*09e0*/  BSSY B3, `(.L_x_22) ;  /* 0x000001a000037945 */ /* 0x000fe80003800000 */
[----:B------:R-:W-:Y:S04]  /*09f0*/  BSSY B2, `(.L_x_23) ;  /* 0x0000015000027945 */ /* 0x000fe80003800000 */
[----:B------:R-:W-:Y:S05]  /*0a00*/  @P2 BRA `(.L_x_24) ;  /* 0x0000000000202947 */ /* 0x000fea0003800000 */
[----:B---3--:R-:W2:Y:S02]  /*0a10*/  LDS R4, [UR8+0x34] ;  /* 0x00003408ff047984 */ /* 0x008ea40008000800 */
[----:B--2---:R-:W-:-:S05]  /*0a20*/  LOP3.LUT R4, R4, 0x38, RZ, 0xb8, !PT ;  /* 0x0000003804047812 */ /* 0x004fca00078eb8ff */
[----:B------:R2:W-:Y:S01]  /*0a30*/  STS [UR8+0x34], R4 ;  /* 0x00003404ff007988 */ /* 0x0005e20008000808 */
[----:B------:R-:W-:Y:S05]  /*0a40*/  @P2 BRA `(.L_x_25) ;  /* 0x0000000000202947 */ /* 0x000fea0003800000 */
[----:B--2---:R-:W2:Y:S01]  /*0a50*/  LDS R4, [UR8+0x8] ;  /* 0x00000808ff047984 */ /* 0x004ea20008000800 */
[----:B------:R-:W-:-:S05]  /*0a60*/  IMAD.MOV.U32 R5, RZ, RZ, 0x780 ;  /* 0x00000780ff057424 */ /* 0x000fca00078e00ff */
[----:B--2---:R-:W-:-:S05]  /*0a70*/  LOP3.LUT R4, R4, 0x300, R5, 0xd8, !PT ;  /* 0x0000030004047812 */ /* 0x004fca00078ed805 */
[----:B------:R2:W-:Y:S02]  /*0a80*/  STS [UR8+0x8], R4 ;  /* 0x00000804ff007988 */ /* 0x0005e40008000808 */
.L_x_24:
[----:B------:R-:W-:Y:S05]  /*0a90*/  @P2 BRA `(.L_x_26) ;  /* 0x0000000000282947 */ /* 0x000fea0003800000 */
[----:B--23--:R-:W2:Y:S02]  /*0aa0*/  LDS R4, [UR8+0x8] ;  /* 0x00000808ff047984 */ /* 0x00cea40008000800 */
[----:B--2---:R-:W-:-:S05]  /*0ab0*/  LOP3.LUT R4, R4, 0x1800, RZ, 0xb8, !PT ;  /* 0x0000180004047812 */ /* 0x004fca00078eb8ff */
[----:B------:R3:W-:Y:S02]  /*0ac0*/  STS [UR8+0x8], R4 ;  /* 0x00000804ff007988 */ /* 0x0007e40008000808 */
.L_x_25:
[----:B------:R-:W-:Y:S05]  /*0ad0*/  @P2 BREAK B2 ;  /* 0x0000000000022942 */ /* 0x000fea0003800000 */
[----:B------:R-:W-:Y:S05]  /*0ae0*/  @P2 BRA `(.L_x_27) ;  /* 0x0000000000242947 */ /* 0x000fea0003800000 */
[----:B--23--:R-:W2:Y:S01]  /*0af0*/  LDS R4, [UR8+0x8] ;  /* 0x00000808ff047984 */ /* 0x00cea20008000800 */
[----:B------:R-:W-:-:S05]  /*0b00*/  IMAD.MOV.U32 R5, RZ, RZ, 0x6000 ;  /* 0x00006000ff057424 */ /* 0x000fca00078e00ff */
[----:B--2---:R-:W-:-:S04]  /*0b10*/  LOP3.LUT R4, R4, 0x4000, R5, 0xd8, !PT ;  /* 0x0000400004047812 */ /* 0x004fc800078ed805 */
[----:B------:R-:W-:-:S05]  /*0b20*/  LOP3.LUT R4, R4, 0x400000, RZ, 0xb8, !PT ;  /* 0x0040000004047812 */ /* 0x000fca00078eb8ff */
[----:B------:R4:W-:Y:S02]  /*0b30*/  STS [UR8+0x8], R4 ;  /* 0x00000804ff007988 */ /* 0x0009e40008000808 */
.L_x_26:
[----:B------:R-:W-:Y:S05]  /*0b40*/  BSYNC B2 ;  /* 0x0000000000027941 */ /* 0x000fea0003800000 */
.L_x_23:
[----:B--234-:R-:W2:Y:S02]  /*0b50*/  @!P2 LDS R4, [UR8+0x8] ;  /* 0x00000808ff04a984 */ /* 0x01cea40008000800 */
[----:B--2---:R-:W-:-:S05]  /*0b60*/  @!P2 LOP3.LUT R4, R4, 0x8000, RZ, 0xb8, !PT ;  /* 0x000080000404a812 */ /* 0x004fca00078eb8ff */
[----:B------:R4:W-:Y:S02]  /*0b70*/  @!P2 STS [UR8+0x8], R4 ;  /* 0x00000804ff00a988 */ /* 0x0009e40008000808 */
.L_x_27:
[----:B------:R-:W-:Y:S05]  /*0b80*/  BSYNC B3 ;  /* 0x0000000000037941 */ /* 0x000fea0003800000 */
.L_x_22:
[----:B------:R-:W-:Y:S05]  /*0b90*/  WARPSYNC.ALL ;  /* 0x0000000000007948 */ /* 0x000fea0003800000 */
[----:B------:R-:W-:-:S04]  /*0ba0*/  UIADD3 UR4, UR6, 0x80, URZ ;  /* 0x0000008006047890 */ /* 0x000fc8000fffe03f */
[----:B------:R-:W-:-:S04]  /*0bb0*/  UIADD3 UR18, UP0, UR4, UR16, URZ ;  /* 0x0000001004127290 */ /* 0x000fc8000ff1e03f */
[----:B------:R-:W-:Y:S01]  /*0bc0*/  ULEA.HI.X.SX32 UR19, UR4, UR17, 0x1, UP0 ;  /* 0x0000001104137291 */ /* 0x000fe200080f0e3f */
[----:B------:R-:W-:Y:S11]  /*0bd0*/  @P0 BRA `(.L_x_28) ;  /* 0x0000000000300947 */ /* 0x000ff60003800000 */
[----:B--234-:R-:W2:Y:S01]  /*0be0*/  S2R R4, SR_LANEID ;  /* 0x0000000000047919 */ /* 0x01cea20000000000 */
[----:B------:R-:W-:Y:S05]  /*0bf0*/  WARPSYNC.ALL ;  /* 0x0000000000007948 */ /* 0x000fea0003800000 */
[----:B--2---:R-:W-:-:S05]  /*0c00*/  IMAD.SHL.U32 R10, R4, 0x4, RZ ;  /* 0x00000004040a7824 */ /* 0x004fca00078e00ff */
[----:B------:R-:W2:Y:S01]  /*0c10*/  LDS R11, [R10+UR8] ;  /* 0x000000080a0b7984 */ /* 0x000ea20008000800 */
[----:B------:R-:W-:Y:S01]  /*0c20*/  IADD3 R4, P1, R10, UR18, RZ ;  /* 0x000000120a047c10 */ /* 0x000fe2000ff3e0ff */
[----:B------:R-:W-:-:S04]  /*0c30*/  UMOV UR4, UR18 ;  /* 0x0000001200047c82 */ /* 0x000fc80008000000 */
[----:B------:R-:W-:Y:S01]  /*0c40*/  IMAD.X R5, RZ, RZ, UR19, P1 ;  /* 0x00000013ff057e24 */ /* 0x000fe200088e06ff */
[----:B------:R-:W-:-:S04]  /*0c50*/  UMOV UR5, UR19 ;  /* 0x0000001300057c82 */ /* 0x000fc80008000000 */
[----:B--2---:R2:W3:Y:S01]  /*0c60*/  ATOMG.E.EXCH.STRONG.GPU PT, RZ, [R4], R11 ;  /* 0x0000000b04ff73a8 */ /* 0x0044e200041ee100 */
[----:B------:R-:W-:-:S04]  /*0c70*/  DEPBAR {5,4,3,2,1,0} ;  /* 0x0000003f0000791a */ /* 0x000fc80000000000 */
[----:B------:R2:W-:Y:S01]  /*0c80*/  UTMACCTL.IV [UR4] ;  /* 0x00000000040079b9 */ /* 0x0005e20008000000 */
[----:B------:R-:W-:Y:S01]  /*0c90*/  NOP ;  /* 0x0000000000007918 */ /* 0x000fe20000000000 */
.L_x_28:
[----:B------:R-:W-:Y:S05]  /*0ca0*/  @P0 BRA `(.L_x_29) ;  /* 0x00000000000c0947 */ /* 0x000fea0003800000 */
[----:B------:R0:W-:Y:S01]  /*0cb0*/  UTMACMDFLUSH ;  /* 0x00000000000079b7 */ /* 0x0001e20000000000 */
[----:B------:R-:W-:Y:S05]  /*0cc0*/  @P0 BRA `(.L_x_29) ;  /* 0x0000000000040947 */ /* 0x000fea0003800000 */
[----:B------:R-:W-:-:S04]  /*0cd0*/  DEPBAR.LE SB0, 0x0 ;  /* 0x000080000000791a */ /* 0x000fc80000000000 */
.L_x_29:
[----:B------:R-:W-:Y:S05]  /*0ce0*/  WARPSYNC.ALL ;  /* 0x0000000000007948 */ /* 0x000fea0003800000 */
[----:B---3--:R-:W-:Y:S06]  /*0cf0*/  BAR.SYNC.DEFER_BLOCKING 0x0 ;  /* 0x0000000000007b1d */ /* 0x008fec0000010000 */
[----:B------:R-:W-:Y:S02]  /*0d00*/  BSSY B3, `(.L_x_30) ;  /* 0x000000b000037945 */ /* 0x000fe40003800000 */
[----:B------:R-:W-:Y:S06]  /*0d10*/  BAR.SYNC.DEFER_BLOCKING 0x0 ;  /* 0x0000000000007b1d */ /* 0x000fec0000010000 */
[----:B------:R3:W-:Y:S01]  /*0d20*/  @!P0 STS [R9], RZ ;  /* 0x000000ff09008388 */ /* 0x0007e20000000800 */
[----:B------:R-:W-:Y:S01]  /*0d30*/  NOP ;  /* 0x0000000000007918 */ /* 0x000fe20000000000 */
[----:B------:R-:W-:Y:S05]  /*0d40*/  @P2 BRA `(.L_x_31) ;  /* 0x0000000000182947 */ /* 0x000fea0003800000 */
[----:B--2-4-:R-:W2:Y:S01]  /*0d50*/  LDS R4, [UR8+0x8] ;  /* 0x00000808ff047984 */ /* 0x014ea20008000800 */
[----:B------:R-:W4:Y:S01]  /*0d60*/  LDC.64 R10, c[0x0][0x220] ;  /* 0x00008800ff0a7b82 */ /* 0x000f220000000a00 */
[----:B------:R-:W-:Y:S02]  /*0d70*/  IMAD.MOV.U32 R5, RZ, RZ, 0x70 ;  /* 0x00000070ff057424 */ /* 0x000fe400078e00ff */
[----:B----4-:R4:W-:Y:S03]  /*0d80*/  STS.64 [UR8], R10 ;  /* 0x0000000aff007988 */ /* 0x0109e60008000a08 */
[----:B--2---:R-:W-:-:S05]  /*0d90*/  LOP3.LUT R4, R4, 0x10, R5, 0xd8, !PT ;  /* 0x0000001004047812 */ /* 0x004fca00078ed805 */
[----:B------:R4:W-:Y:S02]  /*0da0*/  STS [UR8+0x8], R4 ;  /* 0x00000804ff007988 */ /* 0x0009e40008000808 */
.L_x_31:
[----:B--2---:R-:W-:Y:S05]  /*0db0*/  BSYNC B3 ;  /* 0x0000000000037941 */ /* 0x004fea0003800000 */
.L_x_30:
[----:B------:R-:W-:Y:S04]  /*0dc0*/  BSSY B4, `(.L_x_32) ;  /* 0x0000011000047945 */ /* 0x000fe80003800000 */
[----:B------:R-:W-:Y:S04]  /*0dd0*/  BSSY B3, `(.L_x_33) ;  /* 0x000000e000037945 */ /* 0x000fe80003800000 */
[----:B------:R-:W-:Y:S05]  /*0de0*/  @P2 BRA `(.L_x_34) ;  /* 0x0000000000242947 */ /* 0x000fea0003800000 */
[----:B----4-:R-:W2:Y:S01]  /*0df0*/  LDS R4, [UR8+0x34] ;  /* 0x00003408ff047984 */ /* 0x010ea20008000800 */
[----:B------:R-:W-:-:S05]  /*0e00*/  IMAD.MOV.U32 R5, RZ, RZ, 0x3f000000 ;  /* 0x3f000000ff057424 */ /* 0x000fca00078e00ff */
[----:B--2---:R-:W-:-:S05]  /*0e10*/  LOP3.LUT R4, R4, 0xff000000, R5, 0xb8, !PT ;  /* 0xff00000004047812 */ /* 0x004fca00078eb805 */
[----:B------:R2:W-:Y:S01]  /*0e20*/  STS [UR8+0x34], R4 ;  /* 0x00003404ff007988 */ /* 0x0005e20008000808 */
[----:B------:R-:W-:Y:S05]  /*0e30*/  @P2 BRA `(.L_x_35) ;  /* 0x00000000001c2947 */ /* 0x000fea0003800000 */
[----:B--2---:R-:W2:Y:S01]  /*0e40*/  LDS R4, [UR8+0x38] ;  /* 0x00003808ff047984 */ /* 0x004ea20008000800 */
[----:B------:R-:W-:-:S05]  /*0e50*/  IMAD.MOV.U32 R5, RZ, RZ, 0x3f ;  /* 0x0000003fff057424 */ /* 0x000fca00078e00ff */
[----:B--2---:R-:W-:-:S05]  /*0e60*/  LOP3.LUT R4, R4, 0xff, R5, 0xb8, !PT ;  /* 0x000000ff04047812 */ /* 0x004fca00078eb805 */
[----:B------:R2:W-:Y:S02]  /*0e70*/  STS [UR8+0x38], R4 ;  /* 0x00003804ff007988 */ /* 0x0005e40008000808 */
.L_x_34:
[----:B------:R-:W-:Y:S05]  /*0e80*/  @P2 BREAK B3 ;  /* 0x0000000000032942 */ /* 0x000fea0003800000 */
[----:B------:R-:W-:Y:S05]  /*0e90*/  @P2 BRA `(.L_x_36) ;  /* 0x00000000000c2947 */ /* 0x000fea0003800000 */
[----:B------:R1:W-:Y:S02]  /*0ea0*/  STS [UR8+0x20], R3 ;  /* 0x00002003ff007988 */ /* 0x0003e40008000808 */
.L_x_35:
[----:B------:R-:W-:Y:S05]  /*0eb0*/  BSYNC B3 ;  /* 0x0000000000037941 */ /* 0x000fea0003800000 */
.L_x_33:
[----:B------:R1:W-:Y:S02]  /*0ec0*/  @!P2 STS [UR8+0x24], R2 ;  /* 0x00002402ff00a988 */ /* 0x0003e40008000808 */
.L_x_36:
[----:B------:R-:W-:Y:S05]  /*0ed0*/  BSYNC B4 ;  /* 0x0000000000047941 */ /* 0x000fea0003800000 */
.L_x_32:
[----:B------:R-:W-:Y:S05]  /*0ee0*/  WARPSYNC.ALL ;  /* 0x0000000000007948 */ /* 0x000fea0003800000 */
[----:B------:R-:W-:Y:S04]  /*0ef0*/  BSSY B4, `(.L_x_37) ;  /* 0x000000e000047945 */ /* 0x000fe80003800000 */
[----:B------:R-:W-:Y:S05]  /*0f00*/  @P2 BRA `(.L_x_38) ;  /* 0x0000000000302947 */ /* 0x000fea0003800000 */
[----:B-1----:R-:W1:Y:S01]  /*0f10*/  LDS R3, [UR8+0x34] ;  /* 0x00003408ff037984 */ /* 0x002e620008000800 */
[----:B--2-4-:R-:W2:Y:S03]  /*0f20*/  LDC.64 R4, c[0x0][0x248] ;  /* 0x00009200ff047b82 */ /* 0x014ea60000000a00 */
[----:B------:R-:W4:Y:S01]  /*0f30*/  LDS R2, [UR8+0x1c] ;  /* 0x00001c08ff027984 */ /* 0x000f220008000800 */
[C---:B--2---:R-:W-:Y:S01]  /*0f40*/  SHF.L.U64.HI R5, R4.reuse, 0x1, R5 ;  /* 0x0000000104057819 */ /* 0x044fe20000010205 */
[----:B------:R-:W-:-:S03]  /*0f50*/  IMAD.SHL.U32 R4, R4, 0x2, RZ ;  /* 0x0000000204047824 */ /* 0x000fc600078e00ff */
[--C-:B---3-5:R-:W-:Y:S02]  /*0f60*/  SHF.R.U32.HI R9, RZ, 0x4, R5.reuse ;  /* 0x00000004ff097819 */ /* 0x128fe40000011605 */
[----:B------:R-:W-:-:S05]  /*0f70*/  SHF.R.U64 R4, R4, 0x4, R5 ;  /* 0x0000000404047819 */ /* 0x000fca0000001205 */
[----:B------:R2:W-:Y:S01]  /*0f80*/  STS [UR8+0xc], R4 ;  /* 0x00000c04ff007988 */ /* 0x0005e20008000808 */
[----:B-1----:R-:W-:Y:S02]  /*0f90*/  LOP3.LUT R3, R3, 0x7, RZ, 0xb8, !PT ;  /* 0x0000000703037812 */ /* 0x002fe400078eb8ff */
[----:B----4-:R-:W-:-:S03]  /*0fa0*/  LOP3.LUT R2, R2, 0xf, R9, 0xb8, !PT ;  /* 0x0000000f02027812 */ /* 0x010fc600078eb809 */
[----:B------:R2:W-:Y:S04]  /*0fb0*/  STS [UR8+0x34], R3 ;  /* 0x00003403ff007988 */ /* 0x0005e80008000808 */
[----:B------:R2:W-:Y:S02]  /*0fc0*/  STS [UR8+0x1c], R2 ;  /* 0x00001c02ff007988 */ /* 0x0005e40008000808 */
.L_x_38:
[----:B------:R-:W-:Y:S05]  /*0fd0*/  BSYNC B4 ;  /* 0x0000000000047941 */ /* 0x000fea0003800000 */
.L_x_37:
[----:B------:R-:W-:Y:S04]  /*0fe0*/  BSSY B4, `(.L_x_39) ;  /* 0x000001a000047945 */ /* 0x000fe80003800000 */
[----:B------:R-:W-:Y:S04]  /*0ff0*/  BSSY B5, `(.L_x_40) ;  /* 0x0000015000057945 */ /* 0x000fe80003800000 */
[----:B------:R-:W-:Y:S05]  /*1000*/  @P2 BRA `(.L_x_41) ;  /* 0x0000000000202947 */ /* 0x000fea0003800000 */
[----:B-12---:R-:W1:Y:S02]  /*1010*/  LDS R2, [UR8+0x34] ;  /* 0x00003408ff027984 */ /* 0x006e640008000800 */
[----:B-1----:R-:W-:-:S05]  /*1020*/  LOP3.LUT R2, R2, 0x38, RZ, 0xb8, !PT ;  /* 0x0000003802027812 */ /* 0x002fca00078eb8ff */
[----:B------:R1:W-:Y:S01]  /*1030*/  STS [UR8+0x34], R2 ;  /* 0x00003402ff007988 */ /* 0x0003e20008000808 */
[----:B------:R-:W-:Y:S05]  /*1040*/  @P2 BRA `(.L_x_42) ;  /* 0x0000000000202947 */ /* 0x000fea0003800000 */
[----:B-1----:R-:W1:Y:S01]  /*1050*/  LDS R2, [UR8+0x8] ;  /* 0x00000808ff027984 */ /* 0x002e620008000800 */
[----:B------:R-:W-:-:S05]  /*1060*/  IMAD.MOV.U32 R3, RZ, RZ, 0x780 ;  /* 0x00000780ff037424 */ /* 0x000fca00078e00ff */
[----:B-1----:R-:W-:-:S05]  /*1070*/  LOP3.LUT R2, R2, 0x300, R3, 0xd8, !PT ;  /* 0x0000030002027812 */ /* 0x002fca00078ed803 */
[----:B------:R1:W-:Y:S02]  /*1080*/  STS [UR8+0x8], R2 ;  /* 0x00000802ff007988 */ /* 0x0003e40008000808 */
.L_x_41:
[----:B------:R-:W-:Y:S05]  /*1090*/  @P2 BRA `(.L_x_43) ;  /* 0x0000000000282947 */ /* 0x000fea0003800000 */
[----:B-12---:R-:W1:Y:S02]  /*10a0*/  LDS R2, [UR8+0x8] ;  /* 0x00000808ff027984 */ /* 0x006e640008000800 */
[----:B-1----:R-:W-:-:S05]  /*10b0*/  LOP3.LUT R2, R2, 0x1800, RZ, 0xb8, !PT ;  /* 0x0000180002027812 */ /* 0x002fca00078eb8ff */
[----:B------:R2:W-:Y:S02]  /*10c0*/  STS [UR8+0x8], R2 ;  /* 0x00000802ff007988 */ /* 0x0005e40008000808 */
.L_x_42:
[----:B------:R-:W-:Y:S05]  /*10d0*/  @P2 BREAK B5 ;  /* 0x0000000000052942 */ /* 0x000fea0003800000 */
[----:B------:R-:W-:Y:S05]  /*10e0*/  @P2 BRA `(.L_x_44) ;  /* 0x0000000000242947 */ /* 0x000fea0003800000 */
[----:B-12---:R-:W1:Y:S01]  /*10f0*/  LDS R2, [UR8+0x8] ;  /* 0x00000808ff027984 */ /* 0x006e620008000800 */
[----:B------:R-:W-:-:S05]  /*1100*/  IMAD.MOV.U32 R3, RZ, RZ, 0x6000 ;  /* 0x00006000ff037424 */ /* 0x000fca00078e00ff */
[----:B-1----:R-:W-:-:S04]  /*1110*/  LOP3.LUT R2, R2, 0x6000, R3, 0xd8, !PT ;  /* 0x0000600002027812 */ /* 0x002fc800078ed803 */
[----:B------:R-:W-:-:S05]  /*1120*/  LOP3.LUT R2, R2, 0x400000, RZ, 0xb8, !PT ;  /* 0x0040000002027812 */ /* 0x000fca00078eb8ff */
[----:B------:R1:W-:Y:S02]  /*1130*/  STS [UR8+0x8], R2 ;  /* 0x00000802ff007988 */ /* 0x0003e40008000808 */
.L_x_43:
[----:B------:R-:W-:Y:S05]  /*1140*/  BSYNC B5 ;  /* 0x0000000000057941 */ /* 0x000fea0003800000 */
.L_x_40:
[----:B-12---:R-:W1:Y:S02]  /*1150*/  @!P2 LDS R2, [UR8+0x8] ;  /* 0x00000808ff02a984 */ /* 0x006e640008000800 */
[----:B-1----:R-:W-:-:S05]  /*1160*/  @!P2 LOP3.LUT R2, R2, 0x8000, RZ, 0xb8, !PT ;  /* 0x000080000202a812 */ /* 0x002fca00078eb8ff */
[----:B------:R1:W-:Y:S02]  /*1170*/  @!P2 STS [UR8+0x8], R2 ;  /* 0x00000802ff00a988 */ /* 0x0003e40008000808 */
.L_x_44:
[----:B------:R-:W-:Y:S05]  /*1180*/  BSYNC B4 ;  /* 0x0000000000047941 */ /* 0x000fea0003800000 */
.L_x_39:
[----:B------:R-:W-:Y:S05]  /*1190*/  WARPSYNC.ALL ;  /* 0x0000000000007948 */ /* 0x000fea0003800000 */
[----:B------:R-:W-:-:S04]  /*11a0*/  UIADD3 UR6, UR6, 0x100, URZ ;  /* 0x0000010006067890 */ /* 0x000fc8000fffe03f */
[----:B------:R-:W-:-:S04]  /*11b0*/  UIADD3 UR16, UP0, UR6, UR16, URZ ;  /* 0x0000001006107290 */ /* 0x000fc8000ff1e03f */
[----:B------:R-:W-:Y:S01]  /*11c0*/  ULEA.HI.X.SX32 UR17, UR6, UR17, 0x1, UP0 ;  /* 0x0000001106117291 */ /* 0x000fe200080f0e3f */
[----:B------:R-:W-:Y:S11]  /*11d0*/  @P0 BRA `(.L_x_45) ;  /* 0x0000000000300947 */ /* 0x000ff60003800000 */
[----:B-12---:R-:W4:Y:S01]  /*11e0*/  S2R R2, SR_LANEID ;  /* 0x0000000000027919 */ /* 0x006f220000000000 */
[----:B------:R-:W-:Y:S05]  /*11f0*/  WARPSYNC.ALL ;  /* 0x0000000000007948 */ /* 0x000fea0003800000 */
[----:B----4-:R-:W-:-:S05]  /*1200*/  IMAD.SHL.U32 R4, R2, 0x4, RZ ;  /* 0x0000000402047824 */ /* 0x010fca00078e00ff */
[----:B------:R-:W1:Y:S01]  /*1210*/  LDS R5, [R4+UR8] ;  /* 0x0000000804057984 */ /* 0x000e620008000800 */
[----:B------:R-:W-:Y:S01]  /*1220*/  IADD3 R2, P1, R4, UR16, RZ ;  /* 0x0000001004027c10 */ /* 0x000fe2000ff3e0ff */
[----:B------:R-:W-:-:S04]  /*1230*/  UMOV UR4, UR16 ;  /* 0x0000001000047c82 */ /* 0x000fc80008000000 */
[----:B------:R-:W-:Y:S01]  /*1240*/  IMAD.X R3, RZ, RZ, UR17, P1 ;  /* 0x00000011ff037e24 */ /* 0x000fe200088e06ff */
[----:B------:R-:W-:-:S04]  /*1250*/  UMOV UR5, UR17 ;  /* 0x0000001100057c82 */ /* 0x000fc80008000000 */
[----:B-1----:R1:W2:Y:S01]  /*1260*/  ATOMG.E.EXCH.STRONG.GPU PT, RZ, [R2], R5 ;  /* 0x0000000502ff73a8 */ /* 0x0022a200041ee100 */
[----:B------:R-:W-:-:S04]  /*1270*/  DEPBAR {5,4,3,2,1,0} ;  /* 0x0000003f0000791a */ /* 0x000fc80000000000 */
[----:B------:R1:W-:Y:S01]  /*1280*/  UTMACCTL.IV [UR4] ;  /* 0x00000000040079b9 */ /* 0x0003e20008000000 */
[----:B------:R-:W-:Y:S01]  /*1290*/  NOP ;  /* 0x0000000000007918 */ /* 0x000fe20000000000 */
.L_x_45:
[----:B------:R-:W-:Y:S05]  /*12a0*/  @P0 BRA `(.L_x_46) ;  /* 0x00000000000c0947 */ /* 0x000fea0003800000 */
[----:B------:R0:W-:Y:S01]  /*12b0*/  UTMACMDFLUSH ;  /* 0x00000000000079b7 */ /* 0x0001e20000000000 */
[----:B------:R-:W-:Y:S05]  /*12c0*/  @P0 BRA `(.L_x_46) ;  /* 0x0000000000040947 */ /* 0x000fea0003800000 */
[----:B------:R-:W-:-:S04]  /*12d0*/  DEPBAR.LE SB0, 0x0 ;  /* 0x000080000000791a */ /* 0x000fc80000000000 */
.L_x_46:
[----:B------:R-:W-:Y:S05]  /*12e0*/  WARPSYNC.ALL ;  /* 0x0000000000007948 */ /* 0x000fea0003800000 */
[----:B--2---:R-:W-:Y:S01]  /*12f0*/  BAR.SYNC.DEFER_BLOCKING 0x0 ;  /* 0x0000000000007b1d */ /* 0x004fe20000010000 */
[----:B------:R-:W-:Y:S01]  /*1300*/  ISETP.GE.AND P0, PT, R8, 0x1, PT ;  /* 0x000000010800780c */ /* 0x000fe20003f06270 */
[----:B------:R-:W-:Y:S01]  /*1310*/  USHF.L.U32 UR11, UR23, 0x6, URZ ;  /* 0x00000006170b7899 */ /* 0x000fe2000800063f */
[----:B------:R-:W-:Y:S01]  /*1320*/  CS2R R24, SRZ ;  /* 0x0000000000187805 */ /* 0x000fe2000001ff00 */
[----:B------:R-:W-:Y:S01]  /*1330*/  USHF.L.U32 UR27, UR22, 0x6, URZ ;  /* 0x00000006161b7899 */ /* 0x000fe2000800063f */
[----:B------:R-:W-:Y:S01]  /*1340*/  CS2R R26, SRZ ;  /* 0x00000000001a7805 */ /* 0x000fe2000001ff00 */
[----:B------:R-:W-:Y:S01]  /*1350*/  VOTEU.ALL UP0, P2 ;  /* 0x00000000003f7886 */ /* 0x000fe20001000000 */
[----:B-1----:R-:W-:Y:S01]  /*1360*/  UMOV UR4, 0x1 ;  /* 0x0000000100047882 */ /* 0x002fe20000000000 */
[----:B------:R-:W-:-:S02]  /*1370*/  CS2R R28, SRZ ;  /* 0x00000000001c7805 */ /* 0x000fc4000001ff00 */
[----:B------:R-:W-:Y:S02]  /*1380*/  CS2R R30, SRZ ;  /* 0x00000000001e7805 */ /* 0x000fe4000001ff00 */
[----:B------:R-:W-:Y:S01]  /*1390*/  CS2R R32, SRZ ;  /* 0x0000000000207805 */ /* 0x000fe2000001ff00 */
[----:B------:R-:W-:-:S04]  /*13a0*/  @!UP0 UIADD3 UR4, -UR4, 0x100000, URZ ;  /* 0x0010000004048890 */ /* 0x000fc8000fffe13f */
[----:B------:R-:W-:Y:S02]  /*13b0*/  @!UP0 USHF.L.U32 UR5, UR4, 0xb, URZ ;  /* 0x0000000b04058899 */ /* 0x000fe4000800063f */
[----:B------:R-:W-:Y:S01]  /*13c0*/  @!UP0 USHF.L.U32 UR4, UR4, 0x1, URZ ;  /* 0x0000000104048899 */ /* 0x000fe2000800063f */
[----:B------:R-:W-:Y:S01]  /*13d0*/  CS2R R34, SRZ ;  /* 0x0000000000227805 */ /* 0x000fe2000001ff00 */
[----:B------:R-:W-:Y:S01]  /*13e0*/  VOTEU.ALL UP0, P2 ;  /* 0x00000000003f7886 */ /* 0x000fe20001000000 */
[----:B------:R-:W-:Y:S02]  /*13f0*/  CS2R R36, SRZ ;  /* 0x0000000000247805 */ /* 0x000fe4000001ff00 */
[----:B------:R-:W-:Y:S01]  /*1400*/  CS2R R38, SRZ ;  /* 0x0000000000267805 */ /* 0x000fe2000001ff00 */
[----:B------:R-:W1:Y:S06]  /*1410*/  FENCE.VIEW.ASYNC.S ;  /* 0x00000000000073c6 */ /* 0x000e6c0000000000 */
[----:B-1----:R1:W2:Y:S01]  /*1420*/  @!UP0 SYNCS.EXCH.64 URZ, [UR8+0x2000], UR4 ;  /* 0x00200004083f85b2 */ /* 0x0022a20008000100 */
[----:B------:R-:W-:Y:S05]  /*1430*/  @!P0 BRA `(.L_x_47) ;  /* 0x0000000400248947 */ /* 0x000fea0003800000 */
[----:B------:R-:W-:Y:S01]  /*1440*/  UIADD3 UR6, UR8, 0x1000, URZ ;  /* 0x0000100008067890 */ /* 0x000fe2000fffe03f */
[----:B------:R-:W-:Y:S01]  /*1450*/  SHF.R.U32.HI R8, RZ, 0x5, R0 ;  /* 0x00000005ff087819 */ /* 0x000fe20000011600 */
[----:B-1----:R-:W-:Y:S01]  /*1460*/  USHF.R.U32.HI UR4, URZ, 0x4, UR8 ;  /* 0x000000043f047899 */ /* 0x002fe20008011608 */
[----:B------:R-:W-:Y:S02]  /*1470*/  CS2R R24, SRZ ;  /* 0x0000000000187805 */ /* 0x000fe4000001ff00 */
[----:B------:R-:W-:Y:S02]  /*1480*/  CS2R R26, SRZ ;  /* 0x00000000001a7805 */ /* 0x000fe4000001ff00 */
[----:B------:R-:W-:Y:S01]  /*1490*/  CS2R R28, SRZ ;  /* 0x00000000001c7805 */ /* 0x000fe2000001ff00 */
[----:B------:R-:W-:Y:S01]  /*14a0*/  USGXT.U32 UR4, UR4, 0xe ;  /* 0x0000000e0404789a */ /* 0x000fe20008000000 */
[----:B------:R-:W-:Y:S02]  /*14b0*/  CS2R R30, SRZ ;  /* 0x00000000001e7805 */ /* 0x000fe4000001ff00 */
[----:B------:R-:W-:-:S02]  /*14c0*/  CS2R R32, SRZ ;  /* 0x0000000000207805 */ /* 0x000fc4000001ff00 */
[----:B------:R-:W-:Y:S02]  /*14d0*/  CS2R R34, SRZ ;  /* 0x0000000000227805 */ /* 0x000fe4000001ff00 */
[----:B------:R-:W-:Y:S02]  /*14e0*/  CS2R R36, SRZ ;  /* 0x0000000000247805 */ /* 0x000fe4000001ff00 */
[----:B------:R-:W-:Y:S01]  /*14f0*/  CS2R R38, SRZ ;  /* 0x0000000000267805 */ /* 0x000fe2000001ff00 */
[----:B----4-:R-:W-:Y:S01]  /*1500*/  IMAD.U32 R4, RZ, RZ, UR6 ;  /* 0x00000006ff047e24 */ /* 0x010fe2000f8e00ff */
[----:B------:R-:W-:Y:S01]  /*1510*/  UMOV UR12, 0xfffffffe ;  /* 0xfffffffe000c7882 */ /* 0x000fe20000000000 */
[----:B------:R-:W-:Y:S01]  /*1520*/  UMOV UR13, 0x7fffffdf ;  /* 0x7fffffdf000d7882 */ /* 0x000fe20000000000 */
[----:B------:R-:W-:Y:S01]  /*1530*/  UMOV UR5, URZ ;  /* 0x0000003f00057c82 */ /* 0x000fe20008000000 */
[----:B------:R-:W-:Y:S01]  /*1540*/  UMOV UR10, URZ ;  /* 0x0000003f000a7c82 */ /* 0x000fe20008000000 */
[----:B------:R-:W-:-:S12]  /*1550*/  UIADD3.64 UR12, UR4, -UR12, URZ ;  /* 0x8000000c040c7297 */ /* 0x000fd8000fffe03f */
.L_x_49:
[----:B--2---:R-:W-:Y:S01]  /*1560*/  BAR.SYNC.DEFER_BLOCKING 0x0 ;  /* 0x0000000000007b1d */ /* 0x004fe20000010000 */
[----:B------:R-:W-:Y:S01]  /*1570*/  @!P2 IMAD.MOV.U32 R2, RZ, RZ, 0x2000 ;  /* 0x00002000ff02a424 */ /* 0x000fe200078e00ff */
[----:B------:R-:W-:Y:S02]  /*1580*/  ELECT P0, URZ, PT ;  /* 0x00000000003f782f */ /* 0x000fe40003800000 */
[----:B------:R-:W-:Y:S02]  /*1590*/  ELECT P1, URZ, PT ;  /* 0x00000000003f782f */ /* 0x000fe40003820000 */
[C---:B------:R-:W-:Y:S01]  /*15a0*/  ISETP.LT.U32.AND P0, PT, R6.reuse, 0x20, P0 ;  /* 0x000000200600780c */ /* 0x040fe20000701070 */
[----:B------:R-:W-:Y:S01]  /*15b0*/  UMOV UR26, UR10 ;  /* 0x0000000a001a7c82 */ /* 0x000fe20008000000 */
[----:B------:R-:W-:-:S11]  /*15c0*/  ISETP.LT.U32.AND P1, PT, R6, 0x20, P1 ;  /* 0x000000200600780c */ /* 0x000fd60000f21070 */
[----:B------:R-:W-:Y:S02]  /*15d0*/  VOTEU.ANY UP0, P0 ;  /* 0x00000000003f7886 */ /* 0x000fe40000000100 */
[----:B------:R-:W-:Y:S01]  /*15e0*/  VOTEU.ANY UP1, P1 ;  /* 0x00000000003f7886 */ /* 0x000fe20000820100 */
[----:B------:R-:W-:Y:S01]  /*15f0*/  VOTEU.ANY UP2, P1 ;  /* 0x00000000003f7886 */ /* 0x000fe20000840100 */
[----:B------:R1:W-:Y:S01]  /*1600*/  @!P2 SYNCS.ARRIVE.TRANS64 RZ, [UR8+0x2000], R2 ;  /* 0x00200002ffffa9a7 */ /* 0x0003e20008000008 */
[----:B------:R2:W-:Y:S06]  /*1610*/  MEMBAR.ALL.CTA ;  /* 0x0000000000007992 */ /* 0x0005ec0000008000 */
[----:B--2---:R-:W2:Y:S01]  /*1620*/  FENCE.VIEW.ASYNC.S ;  /* 0x00000000000073c6 */ /* 0x004ea20000000000 */
[----:B------:R-:W-:-:S02]  /*1630*/  @UP0 UIADD3 UR6, UR8, 0x1000, URZ ;  /* 0x0000100008060890 */ /* 0x000fc4000fffe03f */
[----:B------:R-:W-:Y:S01]  /*1640*/  @UP1 UIADD3 UR9, UR8, 0x2000, URZ ;  /* 0x0000200008091890 */ /* 0x000fe2000fffe03f */
[----:B------:R-:W-:Y:S01]  /*1650*/  @UP1 UMOV UR7, UR21 ;  /* 0x0000001500071c82 */ /* 0x000fe20008000000 */
[----:B------:R-:W-:Y:S02]  /*1660*/  @UP0 UIADD3 UR25, UR8, 0x2000, URZ ;  /* 0x0000200008190890 */ /* 0x000fe4000fffe03f */
[----:B------:R-:W-:Y:S01]  /*1670*/  @P0 IMAD.U32 R4, RZ, RZ, UR6 ;  /* 0x00000006ff040e24 */ /* 0x000fe2000f8e00ff */
[----:B------:R-:W-:Y:S01]  /*1680*/  @UP1 UMOV UR6, UR20 ;  /* 0x0000001400061c82 */ /* 0x000fe20008000000 */
[----:B--2---:R-:W-:Y:S01]  /*1690*/  VOTEU.ANY UP1, P0 ;  /* 0x00000000003f7886 */ /* 0x004fe20000020100 */
[----:B-1----:R-:W-:Y:S02]  /*16a0*/  SHF.L.U32 R2, R7, 0x1f, RZ ;  /* 0x0000001f07027819 */ /* 0x002fe400000006ff */
[----:B------:R-:W-:Y:S01]  /*16b0*/  @P0 R2UR UR24, R4 ;  /* 0x00000000041802ca */ /* 0x000fe200000e0000 */
[----:B------:R-:W-:Y:S06]  /*16c0*/  BAR.SYNC.DEFER_BLOCKING 0x0 ;  /* 0x0000000000007b1d */ /* 0x000fec0000010000 */
[----:B------:R1:W-:Y:S02]  /*16d0*/  @UP2 UTMALDG.2D [UR8], [UR6] ;  /* 0x00000008060025b4 */ /* 0x0003e40008008000 */
[----:B-1----:R-:W-:Y:S01]  /*16e0*/  @UP0 UMOV UR6, UR18 ;  /* 0x0000001200060c82 */ /* 0x002fe20008000000 */
[----:B------:R-:W-:Y:S01]  /*16f0*/  @UP0 UMOV UR7, UR19 ;  /* 0x0000001300070c82 */ /* 0x000fe20008000000 */
[----:B------:R-:W-:Y:S06]  /*1700*/  BAR.SYNC.DEFER_BLOCKING 0x0 ;  /* 0x0000000000007b1d */ /* 0x000fec0000010000 */
[----:B------:R1:W-:Y:S02]  /*1710*/  @UP1 UTMALDG.2D [UR24], [UR6] ;  /* 0x00000018060015b4 */ /* 0x0003e40008008000 */
[----:B------:R-:W-:Y:S06]  /*1720*/  BAR.SYNC.DEFER_BLOCKING 0x0 ;  /* 0x0000000000007b1d */ /* 0x000fec0000010000 */
[----:B------:R-:W2:Y:S02]  /*1730*/  SYNCS.PHASECHK.TRANS64.TRYWAIT P0, [UR8+0x2000], R2 ;  /* 0x00200002ff0075a7 */ /* 0x000ea40008000148 */
[----:B-12---:R-:W-:Y:S05]  /*1740*/  @!P0 BRA `(.L_x_48) ;  /* 0x0000000400088947 */ /* 0x006fea0003800000 */
.L_x_50:
[----:B------:R-:W-:Y:S01]  /*1750*/  IMAD.SHL.U32 R2, R8, 0x20, RZ ;  /* 0x0000002008027824 */ /* 0x000fe200078e00ff */
[----:B------:R-:W-:Y:S02]  /*1760*/  WARPGROUP.DEPBAR.LE gsb0, 0x0 ;  /* 0x00008000000079c5 */ /* 0x000fe40000010000 */
[----:B------:R-:W-:Y:S01]  /*1770*/  WARPGROUP.ARRIVE ;  /* 0x00000000000079c5 */ /* 0x000fe20000000000 */
[----:B------:R-:W-:Y:S01]  /*1780*/  UMOV UR28, UR4 ;  /* 0x00000004001c7c82 */ /* 0x000fe20008000000 */
[----:B------:R-:W-:Y:S01]  /*1790*/  LOP3.LUT R3, R2, 0x80, RZ, 0xc0, !PT ;  /* 0x0000008002037812 */ /* 0x000fe200078ec0ff */
[----:B------:R-:W-:Y:S01]  /*17a0*/  UMOV UR29, 0x80000020 ;  /* 0x80000020001d7882 */ /* 0x000fe20000000000 */
[----:B------:R-:W-:Y:S01]  /*17b0*/  UIADD3 UR10, UR10, 0x20, URZ ;  /* 0x000000200a0a7890 */ /* 0x000fe2000fffe03f */
[----:B------:R-:W-:Y:S02]  /*17c0*/  LOP3.LUT R7, R7, 0x1, RZ, 0x3c, !PT ;  /* 0x0000000107077812 */ /* 0x000fe400078e3cff */
[----:B------:R-:W-:-:S04]  /*17d0*/  LEA.HI R3, R4, R3, RZ, 0x1c ;  /* 0x0000000304037211 */ /* 0x000fc800078fe0ff */
[----:B------:R-:W-:Y:S01]  /*17e0*/  LOP3.LUT R2, R3, 0x3fff, RZ, 0xc0, !PT ;  /* 0x00003fff03027812 */ /* 0x000fe200078ec0ff */
[----:B------:R-:W-:-:S03]  /*17f0*/  IMAD.MOV.U32 R3, RZ, RZ, -0x7fffffe0 ;  /* 0x80000020ff037424 */ /* 0x000fc600078e00ff */
[----:B------:R-:W-:Y:S01]  /*1800*/  R2UR UR30, R2 ;  /* 0x00000000021e72ca */ /* 0x000fe200000e0000 */
[----:B------:R-:W-:Y:S01]  /*1810*/  IMAD.MOV.U32 R5, RZ, RZ, R2 ;  /* 0x000000ffff057224 */ /* 0x000fe200078e0002 */
[----:B------:R-:W-:Y:S01]  /*1820*/  R2UR UR31, R3 ;  /* 0x00000000031f72ca */ /* 0x000fe200000e0000 */
[----:B------:R-:W1:Y:S01]  /*1830*/  LDC R2, c[0x0][0x230] ;  /* 0x00008c00ff027b82 */ /* 0x000e620000000800 */
[----:B------:R-:W-:Y:S02]  /*1840*/  IMAD.MOV.U32 R3, RZ, RZ, RZ ;  /* 0x000000ffff037224 */ /* 0x000fe400078e00ff */
[----:B------:R-:W-:-:S04]  /*1850*/  IADD3 R10, P0, R5, 0x2, RZ ;  /* 0x00000002050a7810 */ /* 0x000fc80007f1e0ff */
[----:B------:R-:W-:Y:S02]  /*1860*/  IADD3.X R11, R3, -0x7fffffe0, RZ, P0, !PT ;  /* 0x80000020030b7810 */ /* 0x000fe400007fe4ff */
[----:B------:R-:W-:Y:S02]  /*1870*/  R2UR UR14, R10 ;  /* 0x000000000a0e72ca */ /* 0x000fe400000e0000 */
[----:B------:R-:W-:Y:S01]  /*1880*/  R2UR UR15, R11 ;  /* 0x000000000b0f72ca */ /* 0x000fe200000e0000 */
[----:B------:R-:W-:Y:S01]  /*1890*/  HGMMA.64x32x16.F32 R24, gdesc[UR28], R24 ;  /* 0x006000001c1879f0 */ /* 0x000fe20008700818 */
[----:B-1----:R-:W-:-:S11]  /*18a0*/  ISETP.LE.AND P0, PT, R2, UR10, PT ;  /* 0x0000000a02007c0c */ /* 0x002fd6000bf03270 */
[----:B------:R-:W-:Y:S02]  /*18b0*/  HGMMA.64x32x16.F32 R24, gdesc[UR12], R24, gsb0 ;  /* 0x006000000c1879f0 */ /* 0x000fe40008000818 */
[----:B------:R-:W-:Y:S05]  /*18c0*/  @!P0 BRA `(.L_x_49) ;  /* 0xfffffffc00248947 */ /* 0x000fea000383ffff */
.L_x_47:
[C---:B------:R-:W-:Y:S01]  /*18d0*/  IMAD.SHL.U32 R2, R0.reuse, 0x40, RZ ;  /* 0x0000004000027824 */ /* 0x040fe200078e00ff */
[----:B----4-:R-:W-:Y:S01]  /*18e0*/  SHF.R.U32.HI R4, RZ, 0x1, R0 ;  /* 0x00000001ff047819 */ /* 0x010fe20000011600 */
[----:B------:R-:W-:Y:S01]  /*18f0*/  IMAD.SHL.U32 R3, R0, 0x10, RZ ;  /* 0x0000001000037824 */ /* 0x000fe200078e00ff */
[----:B------:R-:W-:Y:S02]  /*1900*/  WARPGROUP.DEPBAR.LE gsb0, 0x0 ;  /* 0x00008000000079c5 */ /* 0x000fe40000010000 */
[----:B------:R-:W-:Y:S01]  /*1910*/  LOP3.LUT R2, R2, 0x1800, RZ, 0xc0, !PT ;  /* 0x0000180002027812 */ /* 0x000fe200078ec0ff */
[----:B--2---:R-:W-:Y:S01]  /*1920*/  BAR.SYNC.DEFER_BLOCKING 0x0 ;  /* 0x0000000000007b1d */ /* 0x004fe20000010000 */
[----:B------:R-:W-:Y:S02]  /*1930*/  LOP3.LUT R5, R4, 0x40, RZ, 0xc0, !PT ;  /* 0x0000004004057812 */ /* 0x000fe400078ec0ff */
[----:B------:R-:W-:Y:S02]  /*1940*/  ELECT P0, URZ, PT ;  /* 0x00000000003f782f */ /* 0x000fe40003800000 */
[----:B------:R-:W-:-:S02]  /*1950*/  LOP3.LUT R2, R2, 0x70, R3, 0xf8, !PT ;  /* 0x0000007002027812 */ /* 0x000fc400078ef803 */
[----:B------:R-:W-:Y:S01]  /*1960*/  LOP3.LUT R5, R5, 0x10, R0, 0xf8, !PT ;  /* 0x0000001005057812 */ /* 0x000fe200078ef800 */
[----:B------:R-:W-:Y:S01]  /*1970*/  IMAD.SHL.U32 R0, R0, 0x80, RZ ;  /* 0x0000008000007824 */ /* 0x000fe200078e00ff */
[----:B------:R-:W-:Y:S01]  /*1980*/  F2FP.F16.F32.PACK_AB R24, R25, R24 ;  /* 0x000000181918723e */ /* 0x000fe200000000ff */
[----:B------:R-:W-:Y:S01]  /*1990*/  UMOV UR9, UR27 ;  /* 0x0000001b00097c82 */ /* 0x000fe20008000000 */
[----:B------:R-:W-:Y:S01]  /*19a0*/  LOP3.LUT R5, R2, R5, RZ, 0x3c, !PT ;  /* 0x0000000502057212 */ /* 0x000fe200078e3cff */
[----:B------:R-:W-:Y:S01]  /*19b0*/  UMOV UR10, UR11 ;  /* 0x0000000b000a7c82 */ /* 0x000fe20008000000 */
[----:B------:R-:W-:Y:S02]  /*19c0*/  F2FP.F16.F32.PACK_AB R25, R27, R26 ;  /* 0x0000001a1b19723e */ /* 0x000fe400000000ff */
[----:B------:R-:W-:Y:S02]  /*19d0*/  LOP3.LUT R0, R5, 0x780, R0, 0xf8, !PT ;  /* 0x0000078005007812 */ /* 0x000fe400078ef800 */
[----:B------:R-:W-:-:S02]  /*19e0*/  F2FP.F16.F32.PACK_AB R32, R33, R32 ;  /* 0x000000202120723e */ /* 0x000fc400000000ff */
[C---:B------:R-:W-:Y:S01]  /*19f0*/  LOP3.LUT R2, R0.reuse, 0x20, RZ, 0x3c, !PT ;  /* 0x0000002000027812 */ /* 0x040fe200078e3cff */
[----:B------:R-:W-:Y:S01]  /*1a00*/  VIADD R0, R0, UR8 ;  /* 0x0000000800007c36 */ /* 0x000fe20008000000 */
[----:B------:R-:W-:Y:S02]  /*1a10*/  F2FP.F16.F32.PACK_AB R26, R29, R28 ;  /* 0x0000001c1d1a723e */ /* 0x000fe400000000ff */
[----:B------:R-:W-:Y:S01]  /*1a20*/  F2FP.F16.F32.PACK_AB R27, R31, R30 ;  /* 0x0000001e1f1b723e */ /* 0x000fe200000000ff */
[----:B------:R-:W-:Y:S01]  /*1a30*/  VIADD R2, R2, UR8 ;  /* 0x0000000802027c36 */ /* 0x000fe20008000000 */
[----:B------:R-:W-:Y:S01]  /*1a40*/  F2FP.F16.F32.PACK_AB R33, R35, R34 ;  /* 0x000000222321723e */ /* 0x000fe200000000ff */
[----:B------:R-:W2:Y:S01]  /*1a50*/  @!P2 SYNCS.CCTL.IV [UR8+0x2000] ;  /* 0x00200000ff00a9b1 */ /* 0x000ea20008000008 */
[----:B------:R-:W-:Y:S01]  /*1a60*/  F2FP.F16.F32.PACK_AB R34, R37, R36 ;  /* 0x000000242522723e */ /* 0x000fe200000000ff */
[----:B--2---:R-:W-:Y:S01]  /*1a70*/  STSM.16.M88.4 [R0], R24 ;  /* 0x0000001800007844 */ /* 0x004fe20000000200 */
[----:B------:R-:W-:-:S02]  /*1a80*/  F2FP.F16.F32.PACK_AB R35, R39, R38 ;  /* 0x000000262723723e */ /* 0x000fc400000000ff */
[----:B------:R-:W-:-:S03]  /*1a90*/  ISETP.LT.U32.AND P0, PT, R6, 0x20, P0 ;  /* 0x000000200600780c */ /* 0x000fc60000701070 */
[----:B------:R-:W-:Y:S01]  /*1aa0*/  STSM.16.M88.4 [R2], R32 ;  /* 0x0000002002007844 */ /* 0x000fe20000000200 */
[----:B------:R2:W-:Y:S06]  /*1ab0*/  MEMBAR.ALL.CTA ;  /* 0x0000000000007992 */ /* 0x0005ec0000008000 */
[----:B--2---:R-:W2:Y:S03]  /*1ac0*/  FENCE.VIEW.ASYNC.S ;  /* 0x00000000000073c6 */ /* 0x004ea60000000000 */
[----:B--2---:R-:W-:Y:S01]  /*1ad0*/  VOTEU.ANY UP0, P0 ;  /* 0x00000000003f7886 */ /* 0x004fe20000000100 */
[----:B------:R-:W-:-:S04]  /*1ae0*/  VOTEU.ANY UP1, P0 ;  /* 0x00000000003f7886 */ /* 0x000fc80000020100 */
[----:B-1----:R-:W-:Y:S01]  /*1af0*/  @UP0 UMOV UR4, UR16 ;  /* 0x0000001000040c82 */ /* 0x002fe20008000000 */
[----:B------:R-:W-:Y:S01]  /*1b00*/  @UP0 UMOV UR5, UR17 ;  /* 0x0000001100050c82 */ /* 0x000fe20008000000 */
[----:B------:R-:W-:Y:S06]  /*1b10*/  BAR.SYNC.DEFER_BLOCKING 0x0 ;  /* 0x0000000000007b1d */ /* 0x000fec0000010000 */
[----:B------:R1:W-:Y:S01]  /*1b20*/  @UP1 UTMASTG.2D [UR8], [UR4] ;  /* 0x00000008040013b5 */ /* 0x0003e20008008000 */
[----:B------:R0:W-:Y:S01]  /*1b30*/  UTMACMDFLUSH ;  /* 0x00000000000079b7 */ /* 0x0001e20000000000 */
[----:B------:R-:W-:-:S04]  /*1b40*/  DEPBAR.LE SB0, 0x0 ;  /* 0x000080000000791a */ /* 0x000fc80000000000 */
[----:B------:R-:W-:Y:S06]  /*1b50*/  BAR.SYNC.DEFER_BLOCKING 0x0 ;  /* 0x0000000000007b1d */ /* 0x000fec0000010000 */
[----:B-1----:R-:W-:Y:S05]  /*1b60*/  EXIT ;  /* 0x000000000000794d */ /* 0x002fea0003800000 */
.L_x_48:
[----:B------:R-:W1:Y:S02]  /*1b70*/  SYNCS.PHASECHK.TRANS64.TRYWAIT P0, [UR8+0x2000], R2 ;  /* 0x00200002ff0075a7 */ /* 0x000e640008000148 */
[----:B-1----:R-:W-:Y:S05]  /*1b80*/  @!P0 BRA `(.L_x_48) ;  /* 0xfffffffc00f88947 */ /* 0x002fea000383ffff */
[----:B------:R-:W-:Y:S05]  /*1b90*/  BRA `(.L_x_50) ;  /* 0xfffffff800ec7947 */ /* 0x000fea000383ffff */
.L_x_51:
[----:B------:R-:W-:-:S00]  /*1ba0*/  BRA `(.L_x_51) ;  /* 0xfffffffc00fc7947 */ /* 0x000fc0000383ffff */
[----:B------:R-:W-:-:S00]  /*1bb0*/  NOP ;  /* 0x0000000000007918 */ /* 0x000fc00000000000 */
        /* <DEDUP_REMOVED lines=12> */
.L_x_52:


//--------------------- .nv.shared.gluon_wgmma    --------------------------
	.section	.nv.shared.gluon_wgmma,"aw",@nobits
	.sectionflags	@""
	.align	16
	.zero		1024


//--------------------- .nv.shared.reserved.0     --------------------------
	.section	.nv.shared.reserved.0,"aw",@nobits
	.weak		__nv_reservedSMEM_offset_0_alias
	.size		__nv_reservedSMEM_offset_0_alias, 0, 0
	.other		__nv_reservedSMEM_offset_0_alias,@"STO_CUDA_RESERVED_SHARED STV_DEFAULT"
__nv_reservedSMEM_offset_0_alias:
	.zero		0


//--------------------- .nv.constant0.gluon_wgmma --------------------------
	.section	.nv.constant0.gluon_wgmma,"a",@progbits
	.sectionflags	@""
	.align	4
.nv.constant0.gluon_wgmma:
	.zero		608


//--------------------- SYMBOLS --------------------------

	.type		.nv.reservedSmem.offset0,@object
	.size		.nv.reservedSmem.offset0,0x4
